	.target	sm_90a

	.elftype	@"ET_EXEC"


//--------------------- .note.nv.tkinfo           --------------------------
	.section	.note.nv.tkinfo,"",@"SHT_NOTE"
	.sectionflags	@"SHF_NOTE_NV_TKINFO"
	.tkinfo
        /*0018*/ 	.word	0x00000002
        /*0030*/ 	.string	""
        /*0030*/ 	.string	"ptxas"
        /*0030*/ 	.string	"Cuda compilation tools, release 13.0, V13.0.88"
        /*0030*/ 	.string	"Build cuda_13.0.r13.0/compiler.36424714_0"
        /*0030*/ 	.string	"-arch sm_90a -m 64 "



//--------------------- .note.nv.cuinfo           --------------------------
	.section	.note.nv.cuinfo,"",@"SHT_NOTE"
	.sectionflags	@"SHF_NOTE_NV_CUINFO"
        /*0018*/ 	.short	0x0002
        /*001a*/ 	.short	0x005a
        /*001c*/ 	.short	0x0082
	.zero		2


//--------------------- .nv.info                  --------------------------
	.section	.nv.info,"",@"SHT_CUDA_INFO"
	.align	4


	//----- nvinfo : EIATTR_REGCOUNT
	.align		4
        /*0000*/ 	.byte	0x04, 0x2f
        /*0002*/ 	.short	(.L_15 - .L_14)
	.align		4
.L_14:
        /*0004*/ 	.word	index@(_ZN7cutlass13device_kernelINS_4gemm6kernel13GemmUniversalIN4cute5tupleIJiiiiEEENS1_10collective13CollectiveMmaINS1_34MainloopSm90TmaGmmaWarpSpecializedILi9ENS5_IJNS4_1CILi1EEESB_SB_EEENS1_35KernelTmaWarpSpecializedCooperativeEEENS5_IJNSA_ILi128EEENSA_ILi256EEENSA_ILi64EEEEEEaNS5_IJlSB_lEEEaSJ_NS4_8TiledMMAINS4_8MMA_AtomIJNS4_4SM904GMMA27MMA_64x256x32_S32S8S8_SS_TNEEEENS4_6LayoutINS5_IJNSA_ILi2EEESB_SB_EEENS5_IJSB_NSA_ILi0EEEST_EEEEENS5_IJNS4_10UnderscoreESW_SW_EEEEENS4_13SM90_TMA_LOADENS4_14ComposedLayoutINS4_7SwizzleILi2ELi4ELi3EEENS4_18smem_ptr_flag_bitsILi8EEENSQ_INS5_IJNSA_ILi8EEESH_EEENS5_IJSH_SB_EEEEEEEvNS4_8identityESZ_S19_vS1A_EENS_8epilogue10collective6detail29Sm90TmaWarpSpecializedAdapterINS1D_15DefaultEpilogueIaSJ_SJ_NS1C_6thread17LinearCombinationIaLi1EiiLNS1H_9ScaleType4KindE0ELNS_15FloatRoundStyleE2EaEENS1_15EpilogueDefaultEEEEEvvEEEEvNT_6ParamsE)
        /*0008*/ 	.word	0x000000a8


	//----- nvinfo : EIATTR_FRAME_SIZE
	.align		4
.L_15:
        /*000c*/ 	.byte	0x04, 0x11
        /*000e*/ 	.short	(.L_17 - .L_16)
	.align		4
.L_16:
        /*0010*/ 	.word	index@(_ZN7cutlass13device_kernelINS_4gemm6kernel13GemmUniversalIN4cute5tupleIJiiiiEEENS1_10collective13CollectiveMmaINS1_34MainloopSm90TmaGmmaWarpSpecializedILi9ENS5_IJNS4_1CILi1EEESB_SB_EEENS1_35KernelTmaWarpSpecializedCooperativeEEENS5_IJNSA_ILi128EEENSA_ILi256EEENSA_ILi64EEEEEEaNS5_IJlSB_lEEEaSJ_NS4_8TiledMMAINS4_8MMA_AtomIJNS4_4SM904GMMA27MMA_64x256x32_S32S8S8_SS_TNEEEENS4_6LayoutINS5_IJNSA_ILi2EEESB_SB_EEENS5_IJSB_NSA_ILi0EEEST_EEEEENS5_IJNS4_10UnderscoreESW_SW_EEEEENS4_13SM90_TMA_LOADENS4_14ComposedLayoutINS4_7SwizzleILi2ELi4ELi3EEENS4_18smem_ptr_flag_bitsILi8EEENSQ_INS5_IJNSA_ILi8EEESH_EEENS5_IJSH_SB_EEEEEEEvNS4_8identityESZ_S19_vS1A_EENS_8epilogue10collective6detail29Sm90TmaWarpSpecializedAdapterINS1D_15DefaultEpilogueIaSJ_SJ_NS1C_6thread17LinearCombinationIaLi1EiiLNS1H_9ScaleType4KindE0ELNS_15FloatRoundStyleE2EaEENS1_15EpilogueDefaultEEEEEvvEEEEvNT_6ParamsE)
        /*0014*/ 	.word	0x00000000


	//----- nvinfo : EIATTR_MIN_STACK_SIZE
	.align		4
.L_17:
        /*0018*/ 	.byte	0x04, 0x12
        /*001a*/ 	.short	(.L_19 - .L_18)
	.align		4
.L_18:
        /*001c*/ 	.word	index@(_ZN7cutlass13device_kernelINS_4gemm6kernel13GemmUniversalIN4cute5tupleIJiiiiEEENS1_10collective13CollectiveMmaINS1_34MainloopSm90TmaGmmaWarpSpecializedILi9ENS5_IJNS4_1CILi1EEESB_SB_EEENS1_35KernelTmaWarpSpecializedCooperativeEEENS5_IJNSA_ILi128EEENSA_ILi256EEENSA_ILi64EEEEEEaNS5_IJlSB_lEEEaSJ_NS4_8TiledMMAINS4_8MMA_AtomIJNS4_4SM904GMMA27MMA_64x256x32_S32S8S8_SS_TNEEEENS4_6LayoutINS5_IJNSA_ILi2EEESB_SB_EEENS5_IJSB_NSA_ILi0EEEST_EEEEENS5_IJNS4_10UnderscoreESW_SW_EEEEENS4_13SM90_TMA_LOADENS4_14ComposedLayoutINS4_7SwizzleILi2ELi4ELi3EEENS4_18smem_ptr_flag_bitsILi8EEENSQ_INS5_IJNSA_ILi8EEESH_EEENS5_IJSH_SB_EEEEEEEvNS4_8identityESZ_S19_vS1A_EENS_8epilogue10collective6detail29Sm90TmaWarpSpecializedAdapterINS1D_15DefaultEpilogueIaSJ_SJ_NS1C_6thread17LinearCombinationIaLi1EiiLNS1H_9ScaleType4KindE0ELNS_15FloatRoundStyleE2EaEENS1_15EpilogueDefaultEEEEEvvEEEEvNT_6ParamsE)
        /*0020*/ 	.word	0x00000000
.L_19:


//--------------------- .nv.compat                --------------------------
	.section	.nv.compat,"",@"SHT_CUDA_COMPAT_INFO"
	.align	4
        /*0000*/ 	.byte	0x02, 0x09, 0x01, 0x00, 0x02, 0x02, 0x04, 0x00, 0x02, 0x05, 0x05, 0x00, 0x03, 0x07, 0x01, 0x01
        /*0010*/ 	.byte	0x02, 0x03, 0x01, 0x00, 0x02, 0x06, 0x01, 0x00, 0x04, 0x0b, 0x08, 0x00, 0x00, 0x00, 0x00, 0x00
        /*0020*/ 	.byte	0x00, 0x00, 0x00, 0x00


//--------------------- .nv.info._ZN7cutlass13device_kernelINS_4gemm6kernel13GemmUniversalIN4cute5tupleIJiiiiEEENS1_10collective13CollectiveMmaINS1_34MainloopSm90TmaGmmaWarpSpecializedILi9ENS5_IJNS4_1CILi1EEESB_SB_EEENS1_35KernelTmaWarpSpecializedCooperativeEEENS5_IJNSA_ILi128EEENSA_ILi256EEENSA_ILi64EEEEEEaNS5_IJlSB_lEEEaSJ_NS4_8TiledMMAINS4_8MMA_AtomIJNS4_4SM904GMMA27MMA_64x256x32_S32S8S8_SS_TNEEEENS4_6LayoutINS5_IJNSA_ILi2EEESB_SB_EEENS5_IJSB_NSA_ILi0EEEST_EEEEENS5_IJNS4_10UnderscoreESW_SW_EEEEENS4_13SM90_TMA_LOADENS4_14ComposedLayoutINS4_7SwizzleILi2ELi4ELi3EEENS4_18smem_ptr_flag_bitsILi8EEENSQ_INS5_IJNSA_ILi8EEESH_EEENS5_IJSH_SB_EEEEEEEvNS4_8identityESZ_S19_vS1A_EENS_8epilogue10collective6detail29Sm90TmaWarpSpecializedAdapterINS1D_15DefaultEpilogueIaSJ_SJ_NS1C_6thread17LinearCombinationIaLi1EiiLNS1H_9ScaleType4KindE0ELNS_15FloatRoundStyleE2EaEENS1_15EpilogueDefaultEEEEEvvEEEEvNT_6ParamsE --------------------------
	.section	.nv.info._ZN7cutlass13device_kernelINS_4gemm6kernel13GemmUniversalIN4cute5tupleIJiiiiEEENS1_10collective13CollectiveMmaINS1_34MainloopSm90TmaGmmaWarpSpecializedILi9ENS5_IJNS4_1CILi1EEESB_SB_EEENS1_35KernelTmaWarpSpecializedCooperativeEEENS5_IJNSA_ILi128EEENSA_ILi256EEENSA_ILi64EEEEEEaNS5_IJlSB_lEEEaSJ_NS4_8TiledMMAINS4_8MMA_AtomIJNS4_4SM904GMMA27MMA_64x256x32_S32S8S8_SS_TNEEEENS4_6LayoutINS5_IJNSA_ILi2EEESB_SB_EEENS5_IJSB_NSA_ILi0EEEST_EEEEENS5_IJNS4_10UnderscoreESW_SW_EEEEENS4_13SM90_TMA_LOADENS4_14ComposedLayoutINS4_7SwizzleILi2ELi4ELi3EEENS4_18smem_ptr_flag_bitsILi8EEENSQ_INS5_IJNSA_ILi8EEESH_EEENS5_IJSH_SB_EEEEEEEvNS4_8identityESZ_S19_vS1A_EENS_8epilogue10collective6detail29Sm90TmaWarpSpecializedAdapterINS1D_15DefaultEpilogueIaSJ_SJ_NS1C_6thread17LinearCombinationIaLi1EiiLNS1H_9ScaleType4KindE0ELNS_15FloatRoundStyleE2EaEENS1_15EpilogueDefaultEEEEEvvEEEEvNT_6ParamsE,"",@"SHT_CUDA_INFO"
	.sectionflags	@""
	.align	4


	//----- nvinfo : EIATTR_CUDA_API_VERSION
	.align		4
        /*0000*/ 	.byte	0x04, 0x37
        /*0002*/ 	.short	(.L_21 - .L_20)
.L_20:
        /*0004*/ 	.word	0x00000082


	//----- nvinfo : EIATTR_KPARAM_INFO
	.align		4
.L_21:
        /*0008*/ 	.byte	0x04, 0x17
        /*000a*/ 	.short	(.L_23 - .L_22)
.L_22:
        /*000c*/ 	.word	0x00000000
        /*0010*/ 	.short	0x0000
        /*0012*/ 	.short	0x0070
        /*0014*/ 	.byte	0x00, 0xf0, 0x01, 0x10


	//----- nvinfo : EIATTR_SPARSE_MMA_MASK
	.align		4
.L_23:
        /*0018*/ 	.byte	0x03, 0x50
        /*001a*/ 	.short	0x0000


	//----- nvinfo : EIATTR_MAXREG_COUNT
	.align		4
        /*001c*/ 	.byte	0x03, 0x1b
        /*001e*/ 	.short	0x00a8


	//----- nvinfo : EIATTR_NUM_BARRIERS
	.align		4
        /*0020*/ 	.byte	0x02, 0x4c
        /*0022*/ 	.byte	0x01
	.zero		1


	//----- nvinfo : EIATTR_EXTERNS
	.align		4
        /*0024*/ 	.byte	0x04, 0x0f
        /*0026*/ 	.short	(.L_25 - .L_24)


	//   ....[0]....
	.align		4
.L_24:
        /*0028*/ 	.word	index@(__assertfail)


	//----- nvinfo : EIATTR_MERCURY_ISA_VERSION
	.align		4
.L_25:
        /*002c*/ 	.byte	0x03, 0x5f
        /*002e*/ 	.short	0x0101


	//----- nvinfo : EIATTR_INT_WARP_WIDE_INSTR_OFFSETS
	.align		4
        /*0030*/ 	.byte	0x04, 0x31
        /*0032*/ 	.short	(.L_27 - .L_26)


	//   ....[0]....
.L_26:
        /*0034*/ 	.word	0x00000480


	//   ....[1]....
        /*0038*/ 	.word	0x000004b0


	//   ....[2]....
        /*003c*/ 	.word	0x00000590


	//----- nvinfo : EIATTR_COOP_GROUP_MASK_REGIDS
	.align		4
.L_27:
        /*0040*/ 	.byte	0x04, 0x29
        /*0042*/ 	.short	(.L_29 - .L_28)


	//   ....[0]....
.L_28:
        /*0044*/ 	.word	0xffffffff


	//   ....[1]....
        /*0048*/ 	.word	0xffffffff


	//   ....[2]....
        /*004c*/ 	.word	0xffffffff


	//   ....[3]....
        /*0050*/ 	.word	0xffffffff


	//   ....[4]....
        /*0054*/ 	.word	0xffffffff


	//----- nvinfo : EIATTR_COOP_GROUP_INSTR_OFFSETS
	.align		4
.L_29:
        /*0058*/ 	.byte	0x04, 0x28
        /*005a*/ 	.short	(.L_31 - .L_30)


	//   ....[0]....
.L_30:
        /*005c*/ 	.word	0x00000060


	//   ....[1]....
        /*0060*/ 	.word	0x00000070


	//   ....[2]....
        /*0064*/ 	.word	0x00000130


	//   ....[3]....
        /*0068*/ 	.word	0x00000390


	//   ....[4]....
        /*006c*/ 	.word	0x00001040


	//----- nvinfo : EIATTR_REG_RECONFIG
	.align		4
.L_31:
        /*0070*/ 	.byte	0x01, 0x54
	.zero		2


	//----- nvinfo : EIATTR_SYSCALL_OFFSETS
	.align		4
        /*0074*/ 	.byte	0x04, 0x46
        /*0076*/ 	.short	(.L_33 - .L_32)


	//   ....[0]....
.L_32:
        /*0078*/ 	.word	0x00001200


	//----- nvinfo : EIATTR_MBARRIER_INSTR_OFFSETS
	.align		4
.L_33:
        /*007c*/ 	.byte	0x04, 0x39
        /*007e*/ 	.short	(.L_35 - .L_34)


	//   ....[0]....
.L_34:
        /*0080*/ 	.word	0x00000250
        /*0084*/ 	.word	0x000000ff
        /*0088*/ 	.word	0x00000000
        /*008c*/ 	.short	0x0100
        /*008e*/ 	.byte	0x08
	.zero		1


	//   ....[1]....
        /*0090*/ 	.word	0x00000260
        /*0094*/ 	.word	0x000000ff
        /*0098*/ 	.word	0x00000048
        /*009c*/ 	.short	0x0100
        /*009e*/ 	.byte	0x08
	.zero		1


	//   ....[2]....
        /*00a0*/ 	.word	0x00000270
        /*00a4*/ 	.word	0x000000ff
        /*00a8*/ 	.word	0x00000008
        /*00ac*/ 	.short	0x0100
        /*00ae*/ 	.byte	0x08
	.zero		1


	//   ....[3]....
        /*00b0*/ 	.word	0x00000280
        /*00b4*/ 	.word	0x000000ff
        /*00b8*/ 	.word	0x00000050
        /*00bc*/ 	.short	0x0100
        /*00be*/ 	.byte	0x08
	.zero		1


	//   ....[4]....
        /*00c0*/ 	.word	0x00000290
        /*00c4*/ 	.word	0x000000ff
        /*00c8*/ 	.word	0x00000010
        /*00cc*/ 	.short	0x0100
        /*00ce*/ 	.byte	0x08
	.zero		1


	//   ....[5]....
        /*00d0*/ 	.word	0x000002a0
        /*00d4*/ 	.word	0x000000ff
        /*00d8*/ 	.word	0x00000058
        /*00dc*/ 	.short	0x0100
        /*00de*/ 	.byte	0x08
	.zero		1


	//   ....[6]....
        /*00e0*/ 	.word	0x000002b0
        /*00e4*/ 	.word	0x000000ff
        /*00e8*/ 	.word	0x00000018
        /*00ec*/ 	.short	0x0100
        /*00ee*/ 	.byte	0x08
	.zero		1


	//   ....[7]....
        /*00f0*/ 	.word	0x000002c0
        /*00f4*/ 	.word	0x000000ff
        /*00f8*/ 	.word	0x00000060
        /*00fc*/ 	.short	0x0100
        /*00fe*/ 	.byte	0x08
	.zero		1


	//   ....[8]....
        /*0100*/ 	.word	0x000002d0
        /*0104*/ 	.word	0x000000ff
        /*0108*/ 	.word	0x00000020
        /*010c*/ 	.short	0x0100
        /*010e*/ 	.byte	0x08
	.zero		1


	//   ....[9]....
        /*0110*/ 	.word	0x000002e0
        /*0114*/ 	.word	0x000000ff
        /*0118*/ 	.word	0x00000068
        /*011c*/ 	.short	0x0100
        /*011e*/ 	.byte	0x08
	.zero		1


	//   ....[10]....
        /*0120*/ 	.word	0x000002f0
        /*0124*/ 	.word	0x000000ff
        /*0128*/ 	.word	0x00000028
        /*012c*/ 	.short	0x0100
        /*012e*/ 	.byte	0x08
	.zero		1


	//   ....[11]....
        /*0130*/ 	.word	0x00000300
        /*0134*/ 	.word	0x000000ff
        /*0138*/ 	.word	0x00000070
        /*013c*/ 	.short	0x0100
        /*013e*/ 	.byte	0x08
	.zero		1


	//   ....[12]....
        /*0140*/ 	.word	0x00000310
        /*0144*/ 	.word	0x000000ff
        /*0148*/ 	.word	0x00000030
        /*014c*/ 	.short	0x0100
        /*014e*/ 	.byte	0x08
	.zero		1


	//   ....[13]....
        /*0150*/ 	.word	0x00000320
        /*0154*/ 	.word	0x000000ff
        /*0158*/ 	.word	0x00000078
        /*015c*/ 	.short	0x0100
        /*015e*/ 	.byte	0x08
	.zero		1


	//   ....[14]....
        /*0160*/ 	.word	0x00000330
        /*0164*/ 	.word	0x000000ff
        /*0168*/ 	.word	0x00000038
        /*016c*/ 	.short	0x0100
        /*016e*/ 	.byte	0x08
	.zero		1


	//   ....[15]....
        /*0170*/ 	.word	0x00000340
        /*0174*/ 	.word	0x000000ff
        /*0178*/ 	.word	0x00000080
        /*017c*/ 	.short	0x0100
        /*017e*/ 	.byte	0x08
	.zero		1


	//   ....[16]....
        /*0180*/ 	.word	0x00000350
        /*0184*/ 	.word	0x000000ff
        /*0188*/ 	.word	0x00000040
        /*018c*/ 	.short	0x0100
        /*018e*/ 	.byte	0x08
	.zero		1


	//   ....[17]....
        /*0190*/ 	.word	0x00000360
        /*0194*/ 	.word	0x000000ff
        /*0198*/ 	.word	0x00000088
        /*019c*/ 	.short	0x0100
        /*019e*/ 	.byte	0x08
	.zero		1


	//   ....[18]....
        /*01a0*/ 	.word	0x00000600
        /*01a4*/ 	.word	0x000000ff
        /*01a8*/ 	.word	0x000000a0
        /*01ac*/ 	.short	0x0100
        /*01ae*/ 	.byte	0x06
	.zero		1


	//   ....[19]....
        /*01b0*/ 	.word	0x00000660
        /*01b4*/ 	.word	0x000000ff
        /*01b8*/ 	.word	0x000000a8
        /*01bc*/ 	.short	0x0100
        /*01be*/ 	.byte	0x06
	.zero		1


	//   ....[20]....
        /*01c0*/ 	.word	0x000012d0
        /*01c4*/ 	.word	0x00000003
        /*01c8*/ 	.word	0x00000000
        /*01cc*/ 	.short	0x010a
        /*01ce*/ 	.byte	0x3f
	.zero		1


	//   ....[21]....
        /*01d0*/ 	.word	0x00001310
        /*01d4*/ 	.word	0x00000003
        /*01d8*/ 	.word	0x00000000
        /*01dc*/ 	.short	0x010a
        /*01de*/ 	.byte	0x3f
	.zero		1


	//   ....[22]....
        /*01e0*/ 	.word	0x000015e0
        /*01e4*/ 	.word	0x00000005
        /*01e8*/ 	.word	0x00000000
        /*01ec*/ 	.short	0x010a
        /*01ee*/ 	.byte	0x3f
	.zero		1


	//   ....[23]....
        /*01f0*/ 	.word	0x00001620
        /*01f4*/ 	.word	0x00000005
        /*01f8*/ 	.word	0x00000000
        /*01fc*/ 	.short	0x010a
        /*01fe*/ 	.byte	0x3f
	.zero		1


	//   ....[24]....
        /*0200*/ 	.word	0x00001780
        /*0204*/ 	.word	0x00000004
        /*0208*/ 	.word	0x00000000
        /*020c*/ 	.short	0x0101
        /*020e*/ 	.byte	0x3f
	.zero		1


	//   ....[25]....
        /*0210*/ 	.word	0x00001960
        /*0214*/ 	.word	0x00000000
        /*0218*/ 	.word	0x00000000
        /*021c*/ 	.short	0x0101
        /*021e*/ 	.byte	0x3f
	.zero		1


	//   ....[26]....
        /*0220*/ 	.word	0x00008ef0
        /*0224*/ 	.word	0x0000000e
        /*0228*/ 	.word	0x00000048
        /*022c*/ 	.short	0x010a
        /*022e*/ 	.byte	0x3f
	.zero		1


	//   ....[27]....
        /*0230*/ 	.word	0x00009270
        /*0234*/ 	.word	0x00000006
        /*0238*/ 	.word	0x000000a8
        /*023c*/ 	.short	0x0101
        /*023e*/ 	.byte	0x3f
	.zero		1


	//   ....[28]....
        /*0240*/ 	.word	0x000099a0
        /*0244*/ 	.word	0x00000007
        /*0248*/ 	.word	0x00000000
        /*024c*/ 	.short	0x010a
        /*024e*/ 	.byte	0x3f
	.zero		1


	//   ....[29]....
        /*0250*/ 	.word	0x00009a20
        /*0254*/ 	.word	0x00000009
        /*0258*/ 	.word	0x00000000
        /*025c*/ 	.short	0x010a
        /*025e*/ 	.byte	0x3f
	.zero		1


	//   ....[30]....
        /*0260*/ 	.word	0x00009ab0
        /*0264*/ 	.word	0x00000006
        /*0268*/ 	.word	0x00000000
        /*026c*/ 	.short	0x010a
        /*026e*/ 	.byte	0x3f
	.zero		1


	//   ....[31]....
        /*0270*/ 	.word	0x00009b40
        /*0274*/ 	.word	0x00000009
        /*0278*/ 	.word	0x00000000
        /*027c*/ 	.short	0x010a
        /*027e*/ 	.byte	0x3f
	.zero		1


	//   ....[32]....
        /*0280*/ 	.word	0x00009bd0
        /*0284*/ 	.word	0x00000006
        /*0288*/ 	.word	0x00000000
        /*028c*/ 	.short	0x010a
        /*028e*/ 	.byte	0x3f
	.zero		1


	//   ....[33]....
        /*0290*/ 	.word	0x00009c60
        /*0294*/ 	.word	0x00000009
        /*0298*/ 	.word	0x00000000
        /*029c*/ 	.short	0x010a
        /*029e*/ 	.byte	0x3f
	.zero		1


	//   ....[34]....
        /*02a0*/ 	.word	0x00009cf0
        /*02a4*/ 	.word	0x00000006
        /*02a8*/ 	.word	0x00000000
        /*02ac*/ 	.short	0x010a
        /*02ae*/ 	.byte	0x3f
	.zero		1


	//   ....[35]....
        /*02b0*/ 	.word	0x00009d80
        /*02b4*/ 	.word	0x00000009
        /*02b8*/ 	.word	0x00000000
        /*02bc*/ 	.short	0x010a
        /*02be*/ 	.byte	0x3f
	.zero		1


	//   ....[36]....
        /*02c0*/ 	.word	0x00009e10
        /*02c4*/ 	.word	0x00000003
        /*02c8*/ 	.word	0x00000000
        /*02cc*/ 	.short	0x010a
        /*02ce*/ 	.byte	0x3f
	.zero		1


	//   ....[37]....
        /*02d0*/ 	.word	0x00009e70
        /*02d4*/ 	.word	0x00000003
        /*02d8*/ 	.word	0x00000000
        /*02dc*/ 	.short	0x010a
        /*02de*/ 	.byte	0x3f
	.zero		1


	//   ....[38]....
        /*02e0*/ 	.word	0x00009ec0
        /*02e4*/ 	.word	0x00000005
        /*02e8*/ 	.word	0x00000000
        /*02ec*/ 	.short	0x010a
        /*02ee*/ 	.byte	0x3f
	.zero		1


	//   ....[39]....
        /*02f0*/ 	.word	0x00009f90
        /*02f4*/ 	.word	0x0000000e
        /*02f8*/ 	.word	0x00000048
        /*02fc*/ 	.short	0x010a
        /*02fe*/ 	.byte	0x3f
	.zero		1


	//   ....[40]....
        /*0300*/ 	.word	0x0000a060
        /*0304*/ 	.word	0x00000007
        /*0308*/ 	.word	0x00000000
        /*030c*/ 	.short	0x010a
        /*030e*/ 	.byte	0x3f
	.zero		1


	//   ....[41]....
        /*0310*/ 	.word	0x0000a0b0
        /*0314*/ 	.word	0x00000009
        /*0318*/ 	.word	0x00000000
        /*031c*/ 	.short	0x010a
        /*031e*/ 	.byte	0x3f
	.zero		1


	//   ....[42]....
        /*0320*/ 	.word	0x0000a100
        /*0324*/ 	.word	0x00000006
        /*0328*/ 	.word	0x00000000
        /*032c*/ 	.short	0x010a
        /*032e*/ 	.byte	0x3f
	.zero		1


	//   ....[43]....
        /*0330*/ 	.word	0x0000a150
        /*0334*/ 	.word	0x00000009
        /*0338*/ 	.word	0x00000000
        /*033c*/ 	.short	0x010a
        /*033e*/ 	.byte	0x3f
	.zero		1


	//   ....[44]....
        /*0340*/ 	.word	0x0000a1a0
        /*0344*/ 	.word	0x00000006
        /*0348*/ 	.word	0x00000000
        /*034c*/ 	.short	0x010a
        /*034e*/ 	.byte	0x3f
	.zero		1


	//   ....[45]....
        /*0350*/ 	.word	0x0000a1f0
        /*0354*/ 	.word	0x00000009
        /*0358*/ 	.word	0x00000000
        /*035c*/ 	.short	0x010a
        /*035e*/ 	.byte	0x3f
	.zero		1


	//   ....[46]....
        /*0360*/ 	.word	0x0000a240
        /*0364*/ 	.word	0x00000006
        /*0368*/ 	.word	0x00000000
        /*036c*/ 	.short	0x010a
        /*036e*/ 	.byte	0x3f
	.zero		1


	//   ....[47]....
        /*0370*/ 	.word	0x0000a290
        /*0374*/ 	.word	0x00000009
        /*0378*/ 	.word	0x00000000
        /*037c*/ 	.short	0x010a
        /*037e*/ 	.byte	0x3f
	.zero		1


	//----- nvinfo : EIATTR_NUM_MBARRIERS
	.align		4
.L_35:
        /*0380*/ 	.byte	0x03, 0x38
        /*0382*/ 	.short	0x0014


	//----- nvinfo : EIATTR_EXIT_INSTR_OFFSETS
	.align		4
        /*0384*/ 	.byte	0x04, 0x1c
        /*0386*/ 	.short	(.L_37 - .L_36)


	//   ....[0]....
.L_36:
        /*0388*/ 	.word	0x000006b0


	//   ....[1]....
        /*038c*/ 	.word	0x00000f80


	//   ....[2]....
        /*0390*/ 	.word	0x00008560


	//   ....[3]....
        /*0394*/ 	.word	0x00008b90


	//   ....[4]....
        /*0398*/ 	.word	0x00009e60


	//----- nvinfo : EIATTR_MAX_THREADS
	.align		4
.L_37:
        /*039c*/ 	.byte	0x04, 0x05
        /*039e*/ 	.short	(.L_39 - .L_38)
.L_38:
        /*03a0*/ 	.word	0x00000180
        /*03a4*/ 	.word	0x00000001
        /*03a8*/ 	.word	0x00000001


	//----- nvinfo : EIATTR_CRS_STACK_SIZE
	.align		4
.L_39:
        /*03ac*/ 	.byte	0x04, 0x1e
        /*03ae*/ 	.short	(.L_41 - .L_40)
.L_40:
        /*03b0*/ 	.word	0x00000000


	//----- nvinfo : EIATTR_CBANK_PARAM_SIZE
	.align		4
.L_41:
        /*03b4*/ 	.byte	0x03, 0x19
        /*03b6*/ 	.short	0x0470


	//----- nvinfo : EIATTR_PARAM_CBANK
	.align		4
        /*03b8*/ 	.byte	0x04, 0x0a
        /*03ba*/ 	.short	(.L_43 - .L_42)
	.align		4
.L_42:
        /*03bc*/ 	.word	index@(.nv.constant0._ZN7cutlass13device_kernelINS_4gemm6kernel13GemmUniversalIN4cute5tupleIJiiiiEEENS1_10collective13CollectiveMmaINS1_34MainloopSm90TmaGmmaWarpSpecializedILi9ENS5_IJNS4_1CILi1EEESB_SB_EEENS1_35KernelTmaWarpSpecializedCooperativeEEENS5_IJNSA_ILi128EEENSA_ILi256EEENSA_ILi64EEEEEEaNS5_IJlSB_lEEEaSJ_NS4_8TiledMMAINS4_8MMA_AtomIJNS4_4SM904GMMA27MMA_64x256x32_S32S8S8_SS_TNEEEENS4_6LayoutINS5_IJNSA_ILi2EEESB_SB_EEENS5_IJSB_NSA_ILi0EEEST_EEEEENS5_IJNS4_10UnderscoreESW_SW_EEEEENS4_13SM90_TMA_LOADENS4_14ComposedLayoutINS4_7SwizzleILi2ELi4ELi3EEENS4_18smem_ptr_flag_bitsILi8EEENSQ_INS5_IJNSA_ILi8EEESH_EEENS5_IJSH_SB_EEEEEEEvNS4_8identityESZ_S19_vS1A_EENS_8epilogue10collective6detail29Sm90TmaWarpSpecializedAdapterINS1D_15DefaultEpilogueIaSJ_SJ_NS1C_6thread17LinearCombinationIaLi1EiiLNS1H_9ScaleType4KindE0ELNS_15FloatRoundStyleE2EaEENS1_15EpilogueDefaultEEEEEvvEEEEvNT_6ParamsE)
        /*03c0*/ 	.short	0x0210
        /*03c2*/ 	.short	0x0470


	//----- nvinfo : EIATTR_SW_WAR
	.align		4
.L_43:
        /*03c4*/ 	.byte	0x04, 0x36
        /*03c6*/ 	.short	(.L_45 - .L_44)
.L_44:
        /*03c8*/ 	.word	0x00000008
.L_45:


//--------------------- .nv.callgraph             --------------------------
	.section	.nv.callgraph,"",@"SHT_CUDA_CALLGRAPH"
	.align	4
	.sectionentsize	8
	.align		4
        /*0000*/ 	.word	0x00000000
	.align		4
        /*0004*/ 	.word	0xffffffff
	.align		4
        /*0008*/ 	.word	index@(_ZN7cutlass13device_kernelINS_4gemm6kernel13GemmUniversalIN4cute5tupleIJiiiiEEENS1_10collective13CollectiveMmaINS1_34MainloopSm90TmaGmmaWarpSpecializedILi9ENS5_IJNS4_1CILi1EEESB_SB_EEENS1_35KernelTmaWarpSpecializedCooperativeEEENS5_IJNSA_ILi128EEENSA_ILi256EEENSA_ILi64EEEEEEaNS5_IJlSB_lEEEaSJ_NS4_8TiledMMAINS4_8MMA_AtomIJNS4_4SM904GMMA27MMA_64x256x32_S32S8S8_SS_TNEEEENS4_6LayoutINS5_IJNSA_ILi2EEESB_SB_EEENS5_IJSB_NSA_ILi0EEEST_EEEEENS5_IJNS4_10UnderscoreESW_SW_EEEEENS4_13SM90_TMA_LOADENS4_14ComposedLayoutINS4_7SwizzleILi2ELi4ELi3EEENS4_18smem_ptr_flag_bitsILi8EEENSQ_INS5_IJNSA_ILi8EEESH_EEENS5_IJSH_SB_EEEEEEEvNS4_8identityESZ_S19_vS1A_EENS_8epilogue10collective6detail29Sm90TmaWarpSpecializedAdapterINS1D_15DefaultEpilogueIaSJ_SJ_NS1C_6thread17LinearCombinationIaLi1EiiLNS1H_9ScaleType4KindE0ELNS_15FloatRoundStyleE2EaEENS1_15EpilogueDefaultEEEEEvvEEEEvNT_6ParamsE)
	.align		4
        /*000c*/ 	.word	index@(__assertfail)
	.align		4
        /*0010*/ 	.word	0x00000000
	.align		4
        /*0014*/ 	.word	0xfffffffe
	.align		4
        /*0018*/ 	.word	0x00000000
	.align		4
        /*001c*/ 	.word	0xfffffffd
	.align		4
        /*0020*/ 	.word	0x00000000
	.align		4
        /*0024*/ 	.word	0xfffffffc


//--------------------- .nv.constant4             --------------------------
	.section	.nv.constant4,"a",@progbits
	.align	8
	.align		8
.nv.constant4:
        /*0000*/ 	.dword	__assertfail
	.align		8
        /*0008*/ 	.dword	__unnamed_1
	.align		8
        /*0010*/ 	.dword	_ZN39_INTERNAL_a03ab48a_4_k_cu_7048fb15_54864cuda3std3__45__cpo5beginE
	.align		8
        /*0018*/ 	.dword	_ZN39_INTERNAL_a03ab48a_4_k_cu_7048fb15_54864cuda3std3__45__cpo3endE
	.align		8
        /*0020*/ 	.dword	_ZN39_INTERNAL_a03ab48a_4_k_cu_7048fb15_54864cuda3std3__45__cpo6cbeginE
	.align		8
        /*0028*/ 	.dword	_ZN39_INTERNAL_a03ab48a_4_k_cu_7048fb15_54864cuda3std3__45__cpo4cendE
	.align		8
        /*0030*/ 	.dword	_ZN39_INTERNAL_a03ab48a_4_k_cu_7048fb15_54864cuda3std3__441_GLOBAL__N__a03ab48a_4_k_cu_7048fb15_54866ignoreE
	.align		8
        /*0038*/ 	.dword	_ZN39_INTERNAL_a03ab48a_4_k_cu_7048fb15_54864cuda3std3__419piecewise_constructE
	.align		8
        /*0040*/ 	.dword	_ZN39_INTERNAL_a03ab48a_4_k_cu_7048fb15_54864cuda3std3__48in_placeE
	.align		8
        /*0048*/ 	.dword	_ZN39_INTERNAL_a03ab48a_4_k_cu_7048fb15_54864cuda3std6ranges3__45__cpo4swapE
	.align		8
        /*0050*/ 	.dword	_ZN39_INTERNAL_a03ab48a_4_k_cu_7048fb15_54864cuda3std6ranges3__45__cpo9iter_moveE
	.align		8
        /*0058*/ 	.dword	_ZN39_INTERNAL_a03ab48a_4_k_cu_7048fb15_54864cute7productE
	.align		8
        /*0060*/ 	.dword	_ZN39_INTERNAL_a03ab48a_4_k_cu_7048fb15_54864cute1_E
	.align		8
        /*0068*/ 	.dword	$str$22
	.align		8
        /*0070*/ 	.dword	$str$23


//--------------------- .text._ZN7cutlass13device_kernelINS_4gemm6kernel13GemmUniversalIN4cute5tupleIJiiiiEEENS1_10collective13CollectiveMmaINS1_34MainloopSm90TmaGmmaWarpSpecializedILi9ENS5_IJNS4_1CILi1EEESB_SB_EEENS1_35KernelTmaWarpSpecializedCooperativeEEENS5_IJNSA_ILi128EEENSA_ILi256EEENSA_ILi64EEEEEEaNS5_IJlSB_lEEEaSJ_NS4_8TiledMMAINS4_8MMA_AtomIJNS4_4SM904GMMA27MMA_64x256x32_S32S8S8_SS_TNEEEENS4_6LayoutINS5_IJNSA_ILi2EEESB_SB_EEENS5_IJSB_NSA_ILi0EEEST_EEEEENS5_IJNS4_10UnderscoreESW_SW_EEEEENS4_13SM90_TMA_LOADENS4_14ComposedLayoutINS4_7SwizzleILi2ELi4ELi3EEENS4_18smem_ptr_flag_bitsILi8EEENSQ_INS5_IJNSA_ILi8EEESH_EEENS5_IJSH_SB_EEEEEEEvNS4_8identityESZ_S19_vS1A_EENS_8epilogue10collective6detail29Sm90TmaWarpSpecializedAdapterINS1D_15DefaultEpilogueIaSJ_SJ_NS1C_6thread17LinearCombinationIaLi1EiiLNS1H_9ScaleType4KindE0ELNS_15FloatRoundStyleE2EaEENS1_15EpilogueDefaultEEEEEvvEEEEvNT_6ParamsE --------------------------
	.section	.text._ZN7cutlass13device_kernelINS_4gemm6kernel13GemmUniversalIN4cute5tupleIJiiiiEEENS1_10collective13CollectiveMmaINS1_34MainloopSm90TmaGmmaWarpSpecializedILi9ENS5_IJNS4_1CILi1EEESB_SB_EEENS1_35KernelTmaWarpSpecializedCooperativeEEENS5_IJNSA_ILi128EEENSA_ILi256EEENSA_ILi64EEEEEEaNS5_IJlSB_lEEEaSJ_NS4_8TiledMMAINS4_8MMA_AtomIJNS4_4SM904GMMA27MMA_64x256x32_S32S8S8_SS_TNEEEENS4_6LayoutINS5_IJNSA_ILi2EEESB_SB_EEENS5_IJSB_NSA_ILi0EEEST_EEEEENS5_IJNS4_10UnderscoreESW_SW_EEEEENS4_13SM90_TMA_LOADENS4_14ComposedLayoutINS4_7SwizzleILi2ELi4ELi3EEENS4_18smem_ptr_flag_bitsILi8EEENSQ_INS5_IJNSA_ILi8EEESH_EEENS5_IJSH_SB_EEEEEEEvNS4_8identityESZ_S19_vS1A_EENS_8epilogue10collective6detail29Sm90TmaWarpSpecializedAdapterINS1D_15DefaultEpilogueIaSJ_SJ_NS1C_6thread17LinearCombinationIaLi1EiiLNS1H_9ScaleType4KindE0ELNS_15FloatRoundStyleE2EaEENS1_15EpilogueDefaultEEEEEvvEEEEvNT_6ParamsE,"ax",@progbits
	.align	128
.text._ZN7cutlass13device_kernelINS_4gemm6kernel13GemmUniversalIN4cute5tupleIJiiiiEEENS1_10collective13CollectiveMmaINS1_34MainloopSm90TmaGmmaWarpSpecializedILi9ENS5_IJNS4_1CILi1EEESB_SB_EEENS1_35KernelTmaWarpSpecializedCooperativeEEENS5_IJNSA_ILi128EEENSA_ILi256EEENSA_ILi64EEEEEEaNS5_IJlSB_lEEEaSJ_NS4_8TiledMMAINS4_8MMA_AtomIJNS4_4SM904GMMA27MMA_64x256x32_S32S8S8_SS_TNEEEENS4_6LayoutINS5_IJNSA_ILi2EEESB_SB_EEENS5_IJSB_NSA_ILi0EEEST_EEEEENS5_IJNS4_10UnderscoreESW_SW_EEEEENS4_13SM90_TMA_LOADENS4_14ComposedLayoutINS4_7SwizzleILi2ELi4ELi3EEENS4_18smem_ptr_flag_bitsILi8EEENSQ_INS5_IJNSA_ILi8EEESH_EEENS5_IJSH_SB_EEEEEEEvNS4_8identityESZ_S19_vS1A_EENS_8epilogue10collective6detail29Sm90TmaWarpSpecializedAdapterINS1D_15DefaultEpilogueIaSJ_SJ_NS1C_6thread17LinearCombinationIaLi1EiiLNS1H_9ScaleType4KindE0ELNS_15FloatRoundStyleE2EaEENS1_15EpilogueDefaultEEEEEvvEEEEvNT_6ParamsE:
        .type           _ZN7cutlass13device_kernelINS_4gemm6kernel13GemmUniversalIN4cute5tupleIJiiiiEEENS1_10collective13CollectiveMmaINS1_34MainloopSm90TmaGmmaWarpSpecializedILi9ENS5_IJNS4_1CILi1EEESB_SB_EEENS1_35KernelTmaWarpSpecializedCooperativeEEENS5_IJNSA_ILi128EEENSA_ILi256EEENSA_ILi64EEEEEEaNS5_IJlSB_lEEEaSJ_NS4_8TiledMMAINS4_8MMA_AtomIJNS4_4SM904GMMA27MMA_64x256x32_S32S8S8_SS_TNEEEENS4_6LayoutINS5_IJNSA_ILi2EEESB_SB_EEENS5_IJSB_NSA_ILi0EEEST_EEEEENS5_IJNS4_10UnderscoreESW_SW_EEEEENS4_13SM90_TMA_LOADENS4_14ComposedLayoutINS4_7SwizzleILi2ELi4ELi3EEENS4_18smem_ptr_flag_bitsILi8EEENSQ_INS5_IJNSA_ILi8EEESH_EEENS5_IJSH_SB_EEEEEEEvNS4_8identityESZ_S19_vS1A_EENS_8epilogue10collective6detail29Sm90TmaWarpSpecializedAdapterINS1D_15DefaultEpilogueIaSJ_SJ_NS1C_6thread17LinearCombinationIaLi1EiiLNS1H_9ScaleType4KindE0ELNS_15FloatRoundStyleE2EaEENS1_15EpilogueDefaultEEEEEvvEEEEvNT_6ParamsE,@function
        .size           _ZN7cutlass13device_kernelINS_4gemm6kernel13GemmUniversalIN4cute5tupleIJiiiiEEENS1_10collective13CollectiveMmaINS1_34MainloopSm90TmaGmmaWarpSpecializedILi9ENS5_IJNS4_1CILi1EEESB_SB_EEENS1_35KernelTmaWarpSpecializedCooperativeEEENS5_IJNSA_ILi128EEENSA_ILi256EEENSA_ILi64EEEEEEaNS5_IJlSB_lEEEaSJ_NS4_8TiledMMAINS4_8MMA_AtomIJNS4_4SM904GMMA27MMA_64x256x32_S32S8S8_SS_TNEEEENS4_6LayoutINS5_IJNSA_ILi2EEESB_SB_EEENS5_IJSB_NSA_ILi0EEEST_EEEEENS5_IJNS4_10UnderscoreESW_SW_EEEEENS4_13SM90_TMA_LOADENS4_14ComposedLayoutINS4_7SwizzleILi2ELi4ELi3EEENS4_18smem_ptr_flag_bitsILi8EEENSQ_INS5_IJNSA_ILi8EEESH_EEENS5_IJSH_SB_EEEEEEEvNS4_8identityESZ_S19_vS1A_EENS_8epilogue10collective6detail29Sm90TmaWarpSpecializedAdapterINS1D_15DefaultEpilogueIaSJ_SJ_NS1C_6thread17LinearCombinationIaLi1EiiLNS1H_9ScaleType4KindE0ELNS_15FloatRoundStyleE2EaEENS1_15EpilogueDefaultEEEEEvvEEEEvNT_6ParamsE,(.L_x_337 - _ZN7cutlass13device_kernelINS_4gemm6kernel13GemmUniversalIN4cute5tupleIJiiiiEEENS1_10collective13CollectiveMmaINS1_34MainloopSm90TmaGmmaWarpSpecializedILi9ENS5_IJNS4_1CILi1EEESB_SB_EEENS1_35KernelTmaWarpSpecializedCooperativeEEENS5_IJNSA_ILi128EEENSA_ILi256EEENSA_ILi64EEEEEEaNS5_IJlSB_lEEEaSJ_NS4_8TiledMMAINS4_8MMA_AtomIJNS4_4SM904GMMA27MMA_64x256x32_S32S8S8_SS_TNEEEENS4_6LayoutINS5_IJNSA_ILi2EEESB_SB_EEENS5_IJSB_NSA_ILi0EEEST_EEEEENS5_IJNS4_10UnderscoreESW_SW_EEEEENS4_13SM90_TMA_LOADENS4_14ComposedLayoutINS4_7SwizzleILi2ELi4ELi3EEENS4_18smem_ptr_flag_bitsILi8EEENSQ_INS5_IJNSA_ILi8EEESH_EEENS5_IJSH_SB_EEEEEEEvNS4_8identityESZ_S19_vS1A_EENS_8epilogue10collective6detail29Sm90TmaWarpSpecializedAdapterINS1D_15DefaultEpilogueIaSJ_SJ_NS1C_6thread17LinearCombinationIaLi1EiiLNS1H_9ScaleType4KindE0ELNS_15FloatRoundStyleE2EaEENS1_15EpilogueDefaultEEEEEvvEEEEvNT_6ParamsE)
        .other          _ZN7cutlass13device_kernelINS_4gemm6kernel13GemmUniversalIN4cute5tupleIJiiiiEEENS1_10collective13CollectiveMmaINS1_34MainloopSm90TmaGmmaWarpSpecializedILi9ENS5_IJNS4_1CILi1EEESB_SB_EEENS1_35KernelTmaWarpSpecializedCooperativeEEENS5_IJNSA_ILi128EEENSA_ILi256EEENSA_ILi64EEEEEEaNS5_IJlSB_lEEEaSJ_NS4_8TiledMMAINS4_8MMA_AtomIJNS4_4SM904GMMA27MMA_64x256x32_S32S8S8_SS_TNEEEENS4_6LayoutINS5_IJNSA_ILi2EEESB_SB_EEENS5_IJSB_NSA_ILi0EEEST_EEEEENS5_IJNS4_10UnderscoreESW_SW_EEEEENS4_13SM90_TMA_LOADENS4_14ComposedLayoutINS4_7SwizzleILi2ELi4ELi3EEENS4_18smem_ptr_flag_bitsILi8EEENSQ_INS5_IJNSA_ILi8EEESH_EEENS5_IJSH_SB_EEEEEEEvNS4_8identityESZ_S19_vS1A_EENS_8epilogue10collective6detail29Sm90TmaWarpSpecializedAdapterINS1D_15DefaultEpilogueIaSJ_SJ_NS1C_6thread17LinearCombinationIaLi1EiiLNS1H_9ScaleType4KindE0ELNS_15FloatRoundStyleE2EaEENS1_15EpilogueDefaultEEEEEvvEEEEvNT_6ParamsE,@"STO_CUDA_ENTRY STV_DEFAULT"
_ZN7cutlass13device_kernelINS_4gemm6kernel13GemmUniversalIN4cute5tupleIJiiiiEEENS1_10collective13CollectiveMmaINS1_34MainloopSm90TmaGmmaWarpSpecializedILi9ENS5_IJNS4_1CILi1EEESB_SB_EEENS1_35KernelTmaWarpSpecializedCooperativeEEENS5_IJNSA_ILi128EEENSA_ILi256EEENSA_ILi64EEEEEEaNS5_IJlSB_lEEEaSJ_NS4_8TiledMMAINS4_8MMA_AtomIJNS4_4SM904GMMA27MMA_64x256x32_S32S8S8_SS_TNEEEENS4_6LayoutINS5_IJNSA_ILi2EEESB_SB_EEENS5_IJSB_NSA_ILi0EEEST_EEEEENS5_IJNS4_10UnderscoreESW_SW_EEEEENS4_13SM90_TMA_LOADENS4_14ComposedLayoutINS4_7SwizzleILi2ELi4ELi3EEENS4_18smem_ptr_flag_bitsILi8EEENSQ_INS5_IJNSA_ILi8EEESH_EEENS5_IJSH_SB_EEEEEEEvNS4_8identityESZ_S19_vS1A_EENS_8epilogue10collective6detail29Sm90TmaWarpSpecializedAdapterINS1D_15DefaultEpilogueIaSJ_SJ_NS1C_6thread17LinearCombinationIaLi1EiiLNS1H_9ScaleType4KindE0ELNS_15FloatRoundStyleE2EaEENS1_15EpilogueDefaultEEEEEvvEEEEvNT_6ParamsE:
[----:B------:R-:W0:Y:S01]  /*0000*/  LDC R1, c[0x0][0x28] ;  /* 0x00000a00ff017b82 */ /* 0x000e220000000800 */
[----:B------:R-:W1:Y:S01]  /*0010*/  S2R R18, SR_TID.X ;  /* 0x0000000000127919 */ /* 0x000e620000002100 */
[----:B------:R-:W-:Y:S01]  /*0020*/  ELECT P0, URZ, PT ;  /* 0x00000000003f782f */ /* 0x000fe20003800000 */
[----:B------:R-:W-:Y:S01]  /*0030*/  BSSY B0, `(.L_x_0) ;  /* 0x000000f000007945 */ /* 0x000fe20003800000 */
[--C-:B-1----:R-:W-:Y:S02]  /*0040*/  SHF.R.U32.HI R0, RZ, 0x5, R18.reuse ;  /* 0x00000005ff007819 */ /* 0x102fe40000011612 */
[----:B------:R-:W-:-:S03]  /*0050*/  SHF.R.U32.HI R2, RZ, 0x7, R18 ;  /* 0x00000007ff027819 */ /* 0x000fc60000011612 */
[----:B------:R-:W1:Y:S04]  /*0060*/  SHFL.IDX PT, R5, R0, RZ, 0x1f ;  /* 0x00001fff00057589 */ /* 0x000e6800000e0000 */
[----:B------:R2:W3:Y:S01]  /*0070*/  SHFL.IDX PT, R8, R2, RZ, 0x1f ;  /* 0x00001fff02087589 */ /* 0x0004e200000e0000 */
[----:B-1----:R-:W-:-:S13]  /*0080*/  ISETP.NE.OR P0, PT, R5, RZ, !P0 ;  /* 0x000000ff0500720c */ /* 0x002fda0004705670 */
[----:B0-23--:R-:W-:Y:S05]  /*0090*/  @P0 BRA `(.L_x_1) ;  /* 0x0000000000200947 */ /* 0x00dfea0003800000 */
[----:B------:R-:W-:Y:S02]  /*00a0*/  ULDC.64 UR4, c[0x0][0x198] ;  /* 0x0000660000047ab9 */ /* 0x000fe40000000a00 */
[----:B------:R-:W-:Y:S02]  /*00b0*/  UIADD3 UR6, UP0, UR4, 0xf0, URZ ;  /* 0x000000f004067890 */ /* 0x000fe4000ff1e03f */
[----:B------:R-:W-:Y:S02]  /*00c0*/  UIADD3 UR4, UP1, UR4, 0x1f0, URZ ;  /* 0x000001f004047890 */ /* 0x000fe4000ff3e03f */
[----:B------:R-:W-:Y:S02]  /*00d0*/  UIADD3.X UR7, URZ, UR5, URZ, UP0, !UPT ;  /* 0x000000053f077290 */ /* 0x000fe400087fe43f */
[----:B------:R-:W-:-:S07]  /*00e0*/  UIADD3.X UR5, URZ, UR5, URZ, UP1, !UPT ;  /* 0x000000053f057290 */ /* 0x000fce0008ffe43f */
[----:B------:R0:W-:Y:S02]  /*00f0*/  UTMACCTL.PF [UR6] ;  /* 0x00000000060079b9 */ /* 0x0001e40008040000 */
[----:B------:R0:W-:Y:S02]  /*0100*/  UTMACCTL.PF [UR4] ;  /* 0x00000000040079b9 */ /* 0x0001e40008040000 */
[----:B0-----:R-:W-:Y:S01]  /*0110*/  NOP ;  /* 0x0000000000007918 */ /* 0x001fe20000000000 */
.L_x_1:
[----:B------:R-:W-:Y:S05]  /*0120*/  BSYNC B0 ;  /* 0x0000000000007941 */ /* 0x000fea0003800000 */
.L_x_0:
[----:B------:R-:W0:Y:S02]  /*0130*/  SHFL.IDX PT, R2, R0, RZ, 0x1f ;  /* 0x00001fff00027589 */ /* 0x000e2400000e0000 */
[----:B0-----:R-:W-:-:S13]  /*0140*/  ISETP.NE.AND P0, PT, R2, RZ, PT ;  /* 0x000000ff0200720c */ /* 0x001fda0003f05270 */
[----:B------:R-:W-:Y:S05]  /*0150*/  @P0 BRA `(.L_x_2) ;  /* 0x00000000008c0947 */ /* 0x000fea0003800000 */
[----:B------:R-:W-:Y:S01]  /*0160*/  ELECT P0, URZ, PT ;  /* 0x00000000003f782f */ /* 0x000fe20003800000 */
[----:B------:R-:W-:-:S12]  /*0170*/  BSSY B0, `(.L_x_2) ;  /* 0x0000021000007945 */ /* 0x000fd80003800000 */
[----:B------:R-:W-:Y:S05]  /*0180*/  @!P0 BRA `(.L_x_3) ;  /* 0x00000000007c8947 */ /* 0x000fea0003800000 */
[----:B------:R-:W0:Y:S01]  /*0190*/  S2UR UR8, SR_CgaCtaId ;  /* 0x00000000000879c3 */ /* 0x000e220000008800 */
[----:B------:R-:W-:Y:S01]  /*01a0*/  UMOV UR4, 0x400 ;  /* 0x0000040000047882 */ /* 0x000fe20000000000 */
[----:B------:R-:W-:Y:S01]  /*01b0*/  UMOV UR5, 0x1 ;  /* 0x0000000100057882 */ /* 0x000fe20000000000 */
[----:B------:R-:W-:Y:S02]  /*01c0*/  UMOV UR6, 0x100 ;  /* 0x0000010000067882 */ /* 0x000fe40000000000 */
[----:B------:R-:W-:-:S04]  /*01d0*/  UIADD3 UR6, -UR6, 0x100000, URZ ;  /* 0x0010000006067890 */ /* 0x000fc8000fffe13f */
[----:B------:R-:W-:Y:S02]  /*01e0*/  USHF.L.U32 UR7, UR6, 0xb, URZ ;  /* 0x0000000b06077899 */ /* 0x000fe4000800063f */
[----:B------:R-:W-:Y:S02]  /*01f0*/  USHF.L.U32 UR6, UR6, 0x1, URZ ;  /* 0x0000000106067899 */ /* 0x000fe4000800063f */
[----:B0-----:R-:W-:Y:S02]  /*0200*/  ULEA UR8, UR8, UR4, 0x18 ;  /* 0x0000000408087291 */ /* 0x001fe4000f8ec03f */
[----:B------:R-:W-:-:S04]  /*0210*/  UIADD3 UR4, -UR5, 0x100000, URZ ;  /* 0x0010000005047890 */ /* 0x000fc8000fffe13f */
[----:B------:R-:W-:Y:S02]  /*0220*/  USHF.L.U32 UR5, UR4, 0xb, URZ ;  /* 0x0000000b04057899 */ /* 0x000fe4000800063f */
[----:B------:R-:W-:Y:S01]  /*0230*/  USHF.L.U32 UR4, UR4, 0x1, URZ ;  /* 0x0000000104047899 */ /* 0x000fe2000800063f */
[----:B------:R-:W0:Y:S11]  /*0240*/  FENCE.VIEW.ASYNC.S ;  /* 0x00000000000073c6 */ /* 0x000e360000000000 */
[----:B0-----:R0:W1:Y:S01]  /*0250*/  SYNCS.EXCH.64 URZ, [UR8], UR4 ;  /* 0x00000004083f75b2 */ /* 0x0010620008000100 */
[----:B------:R0:W2:Y:S01]  /*0260*/  SYNCS.EXCH.64 URZ, [UR8+0x48], UR6 ;  /* 0x00004806083f75b2 */ /* 0x0000a20008000100 */
[----:B------:R0:W3:Y:S01]  /*0270*/  SYNCS.EXCH.64 URZ, [UR8+0x8], UR4 ;  /* 0x00000804083f75b2 */ /* 0x0000e20008000100 */
[----:B------:R0:W4:Y:S01]  /*0280*/  SYNCS.EXCH.64 URZ, [UR8+0x50], UR6 ;  /* 0x00005006083f75b2 */ /* 0x0001220008000100 */
[----:B------:R0:W0:Y:S01]  /*0290*/  SYNCS.EXCH.64 URZ, [UR8+0x10], UR4 ;  /* 0x00001004083f75b2 */ /* 0x0000220008000100 */
        /* <DEDUP_REMOVED lines=13> */
[----:B------:R-:W-:Y:S01]  /*0370*/  NOP ;  /* 0x0000000000007918 */ /* 0x000fe20000000000 */
.L_x_3:
[----:B0-----:R-:W-:Y:S05]  /*0380*/  BSYNC B0 ;  /* 0x0000000000007941 */ /* 0x001fea0003800000 */
.L_x_2:
[----:B------:R-:W0:Y:S01]  /*0390*/  SHFL.IDX PT, R0, R0, RZ, 0x1f ;  /* 0x00001fff00007589 */ /* 0x000e2200000e0000 */
[----:B------:R-:W-:Y:S01]  /*03a0*/  ELECT P0, URZ, PT ;  /* 0x00000000003f782f */ /* 0x000fe20003800000 */
[----:B------:R-:W5:Y:S01]  /*03b0*/  LDC R2, c[0x0][0x65c] ;  /* 0x00019700ff027b82 */ /* 0x000f620000000800 */
[----:B------:R-:W-:Y:S01]  /*03c0*/  SHF.R.S32.HI R6, RZ, 0x1f, R5 ;  /* 0x0000001fff067819 */ /* 0x000fe20000011405 */
[----:B------:R-:W1:Y:S01]  /*03d0*/  S2R R3, SR_CTAID.Y ;  /* 0x0000000000037919 */ /* 0x000e620000002600 */
[----:B------:R-:W-:Y:S01]  /*03e0*/  UMOV UR4, 0x20 ;  /* 0x0000002000047882 */ /* 0x000fe20000000000 */
[----:B------:R-:W-:Y:S01]  /*03f0*/  ISETP.NE.AND P2, PT, R8, RZ, PT ;  /* 0x000000ff0800720c */ /* 0x000fe20003f45270 */
[----:B------:R-:W-:Y:S01]  /*0400*/  NOP ;  /* 0x0000000000007918 */ /* 0x000fe20000000000 */
[----:B------:R-:W2:Y:S01]  /*0410*/  S2R R4, SR_CTAID.X ;  /* 0x0000000000047919 */ /* 0x000ea20000002500 */
[----:B------:R-:W-:Y:S01]  /*0420*/  LEA.HI R6, R6, R5, RZ, 0x2 ;  /* 0x0000000506067211 */ /* 0x000fe200078f10ff */
[----:B------:R-:W-:Y:S01]  /*0430*/  NOP ;  /* 0x0000000000007918 */ /* 0x000fe20000000000 */
[----:B0-----:R-:W-:-:S02]  /*0440*/  ISETP.NE.OR P0, PT, R0, RZ, !P0 ;  /* 0x000000ff0000720c */ /* 0x001fc40004705670 */
[----:B-----5:R-:W-:-:S04]  /*0450*/  ISETP.NE.AND P3, PT, R2, 0x1, PT ;  /* 0x000000010200780c */ /* 0x020fc80003f65270 */
[----:B------:R-:W-:Y:S02]  /*0460*/  P2R R0, PR, RZ, 0x8 ;  /* 0x00000008ff007803 */ /* 0x000fe40000000000 */
[----:B------:R-:W-:-:S05]  /*0470*/  LOP3.LUT R0, R6, 0xfffffffc, RZ, 0xc0, !PT ;  /* 0xfffffffc06007812 */ /* 0x000fca00078ec0ff */
[----:B------:R-:W-:Y:S01]  /*0480*/  VOTEU.ALL UP0, P0 ;  /* 0x00000000003f7886 */ /* 0x000fe20000000000 */
[----:B------:R-:W-:Y:S01]  /*0490*/  IMAD.IADD R0, R5, 0x1, -R0 ;  /* 0x0000000105007824 */ /* 0x000fe200078e0a00 */
[----:B------:R-:W2:Y:S01]  /*04a0*/  @P3 LDC R17, c[0x0][0x10] ;  /* 0x00000400ff113b82 */ /* 0x000ea20000000800 */
[----:B------:R-:W-:Y:S01]  /*04b0*/  VOTEU.ALL UP1, P0 ;  /* 0x00000000003f7886 */ /* 0x000fe20000020000 */
[----:B-1----:R-:W-:Y:S01]  /*04c0*/  @P3 IMAD.MOV.U32 R6, RZ, RZ, R3 ;  /* 0x000000ffff063224 */ /* 0x002fe200078e0003 */
[----:B------:R-:W-:Y:S01]  /*04d0*/  @!UP0 UMOV UR6, 0x400 ;  /* 0x0000040000068882 */ /* 0x000fe20000000000 */
[----:B------:R-:W-:-:S04]  /*04e0*/  @!UP0 UIADD3 UR4, -UR4, 0x100000, URZ ;  /* 0x0010000004048890 */ /* 0x000fc8000fffe13f */
[----:B------:R-:W-:Y:S02]  /*04f0*/  @!UP0 USHF.L.U32 UR5, UR4, 0xb, URZ ;  /* 0x0000000b04058899 */ /* 0x000fe4000800063f */
[----:B------:R-:W-:Y:S01]  /*0500*/  @!UP0 USHF.L.U32 UR4, UR4, 0x1, URZ ;  /* 0x0000000104048899 */ /* 0x000fe2000800063f */
[----:B------:R-:W-:Y:S02]  /*0510*/  @P3 IMAD.MOV.U32 R7, RZ, RZ, RZ ;  /* 0x000000ffff073224 */ /* 0x000fe400078e00ff */
[----:B------:R-:W-:Y:S01]  /*0520*/  IMAD.MOV.U32 R5, RZ, RZ, RZ ;  /* 0x000000ffff057224 */ /* 0x000fe200078e00ff */
[----:B------:R-:W0:Y:S01]  /*0530*/  @!UP0 S2UR UR7, SR_CgaCtaId ;  /* 0x00000000000789c3 */ /* 0x000e220000008800 */
[----:B------:R-:W-:-:S07]  /*0540*/  @P3 IMAD.MOV.U32 R11, RZ, RZ, RZ ;  /* 0x000000ffff0b3224 */ /* 0x000fce00078e00ff */
[----:B------:R-:W1:Y:S01]  /*0550*/  @!P3 LDC R9, c[0x0][0xc] ;  /* 0x00000300ff09bb82 */ /* 0x000e620000000800 */
[----:B--2---:R-:W-:-:S04]  /*0560*/  @P3 IMAD.WIDE.U32 R16, R4, R17, R6 ;  /* 0x0000001104103225 */ /* 0x004fc800078e0006 */
[----:B------:R-:W-:Y:S01]  /*0570*/  @P3 IMAD.IADD R17, R17, 0x1, R11 ;  /* 0x0000000111113824 */ /* 0x000fe200078e020b */
[----:B0-----:R-:W-:Y:S01]  /*0580*/  @!UP0 ULEA UR6, UR7, UR6, 0x18 ;  /* 0x0000000607068291 */ /* 0x001fe2000f8ec03f */
[----:B------:R-:W-:Y:S01]  /*0590*/  VOTEU.ALL UP0, P0 ;  /* 0x00000000003f7886 */ /* 0x000fe20000000000 */
[----:B------:R-:W-:-:S04]  /*05a0*/  ISETP.NE.AND P0, PT, R0, 0x3, PT ;  /* 0x000000030000780c */ /* 0x000fc80003f05270 */
[----:B------:R-:W-:Y:S01]  /*05b0*/  ISETP.EQ.OR P0, PT, R0, RZ, !P0 ;  /* 0x000000ff0000720c */ /* 0x000fe20004702670 */
[----:B-1----:R-:W-:-:S03]  /*05c0*/  @!P3 IMAD.WIDE.U32 R6, R9, R3, R4 ;  /* 0x000000030906b225 */ /* 0x002fc600078e0004 */
[C---:B------:R-:W-:Y:S01]  /*05d0*/  ISETP.EQ.AND P0, PT, R8.reuse, RZ, P0 ;  /* 0x000000ff0800720c */ /* 0x040fe20000702270 */
[----:B------:R-:W-:Y:S01]  /*05e0*/  VIADD R8, R8, 0xffffffff ;  /* 0xffffffff08087836 */ /* 0x000fe20000000000 */
[----:B------:R-:W0:Y:S02]  /*05f0*/  FENCE.VIEW.ASYNC.S ;  /* 0x00000000000073c6 */ /* 0x000e240000000000 */
[----:B0-----:R0:W3:Y:S01]  /*0600*/  @!UP0 SYNCS.EXCH.64 URZ, [UR6+0xa0], UR4 ;  /* 0x0000a004063f85b2 */ /* 0x0010e20008000100 */
[----:B------:R-:W-:Y:S01]  /*0610*/  @!P3 IMAD.MOV.U32 R16, RZ, RZ, R6 ;  /* 0x000000ffff10b224 */ /* 0x000fe200078e0006 */
[----:B------:R-:W-:Y:S01]  /*0620*/  SEL R19, RZ, 0x1, !P0 ;  /* 0x00000001ff137807 */ /* 0x000fe20004000000 */
[----:B------:R-:W-:Y:S01]  /*0630*/  @!P3 IMAD.MOV.U32 R17, RZ, RZ, R7 ;  /* 0x000000ffff11b224 */ /* 0x000fe200078e0007 */
[----:B------:R-:W-:-:S04]  /*0640*/  ISETP.GE.U32.AND P1, PT, R8, 0x2, PT ;  /* 0x000000020800780c */ /* 0x000fc80003f26070 */
[----:B------:R-:W-:Y:S01]  /*0650*/  SEL R19, R19, 0x2, P1 ;  /* 0x0000000213137807 */ /* 0x000fe20000800000 */
[----:B------:R0:W3:Y:S01]  /*0660*/  @!UP1 SYNCS.EXCH.64 URZ, [UR6+0xa8], UR4 ;  /* 0x0000a804063f95b2 */ /* 0x0000e20008000100 */
[----:B------:R-:W-:Y:S01]  /*0670*/  NOP ;  /* 0x0000000000007918 */ /* 0x000fe20000000000 */
[----:B---34-:R-:W-:Y:S06]  /*0680*/  BAR.SYNC.DEFER_BLOCKING 0x0 ;  /* 0x0000000000007b1d */ /* 0x018fec0000010000 */
[----:B------:R-:W-:Y:S05]  /*0690*/  @!P2 BRA `(.L_x_4) ;  /* 0x0000007c00b4a947 */ /* 0x000fea0003800000 */
[----:B------:R-:W-:-:S13]  /*06a0*/  ISETP.GT.U32.AND P0, PT, R8, 0x1, PT ;  /* 0x000000010800780c */ /* 0x000fda0003f04070 */
[----:B0-----:R-:W-:Y:S05]  /*06b0*/  @P0 EXIT ;  /* 0x000000000000094d */ /* 0x001fea0003800000 */
[----:B------:R-:W-:Y:S01]  /*06c0*/  ULDC.64 UR4, c[0x0][0x650] ;  /* 0x0001940000047ab9 */ /* 0x000fe20000000a00 */
[----:B------:R-:W-:Y:S01]  /*06d0*/  PRMT R0, RZ, 0x7610, R0 ;  /* 0x00007610ff007816 */ /* 0x000fe20000000000 */
[----:B------:R-:W-:Y:S01]  /*06e0*/  IMAD.MOV.U32 R152, RZ, RZ, -0x1 ;  /* 0xffffffffff987424 */ /* 0x000fe200078e00ff */
[----:B------:R-:W-:Y:S01]  /*06f0*/  ISETP.GE.U32.AND P0, PT, R16, UR4, PT ;  /* 0x0000000410007c0c */ /* 0x000fe2000bf06070 */
[----:B------:R-:W-:Y:S02]  /*0700*/  IMAD.MOV.U32 R23, RZ, RZ, -0x1 ;  /* 0xffffffffff177424 */ /* 0x000fe400078e00ff */
[----:B------:R-:W-:Y:S01]  /*0710*/  IMAD.MOV.U32 R22, RZ, RZ, -0x1 ;  /* 0xffffffffff167424 */ /* 0x000fe200078e00ff */
[----:B------:R-:W-:-:S13]  /*0720*/  ISETP.GE.U32.AND.EX P0, PT, R17, UR5, PT, P0 ;  /* 0x0000000511007c0c */ /* 0x000fda000bf06100 */
[----:B------:R-:W-:Y:S05]  /*0730*/  @P0 BRA `(.L_x_5) ;  /* 0x0000000400580947 */ /* 0x000fea0003800000 */
[----:B------:R-:W0:Y:S01]  /*0740*/  LDC.64 R14, c[0x0][0x628] ;  /* 0x00018a00ff0e7b82 */ /* 0x000e220000000a00 */
[----:B------:R-:W-:Y:S02]  /*0750*/  IMAD.MOV.U32 R6, RZ, RZ, R16 ;  /* 0x000000ffff067224 */ /* 0x000fe400078e0010 */
[----:B------:R-:W-:-:S05]  /*0760*/  IMAD.MOV.U32 R7, RZ, RZ, R17 ;  /* 0x000000ffff077224 */ /* 0x000fca00078e0011 */
[----:B------:R-:W1:Y:S08]  /*0770*/  LDC R0, c[0x0][0x630] ;  /* 0x00018c00ff007b82 */ /* 0x000e700000000800 */
[----:B------:R-:W2:Y:S01]  /*0780*/  LDC.64 R20, c[0x0][0x620] ;  /* 0x00018800ff147b82 */ /* 0x000ea20000000a00 */
[----:B0-----:R-:W-:-:S04]  /*0790*/  ISETP.NE.U32.AND P0, PT, R14, RZ, PT ;  /* 0x000000ff0e00720c */ /* 0x001fc80003f05070 */
[----:B------:R-:W-:-:S13]  /*07a0*/  ISETP.NE.AND.EX P0, PT, R15, RZ, PT, P0 ;  /* 0x000000ff0f00720c */ /* 0x000fda0003f05300 */
[----:B-12---:R-:W-:Y:S05]  /*07b0*/  @!P0 BRA `(.L_x_6) ;  /* 0x0000000000288947 */ /* 0x006fea0003800000 */
[----:B------:R-:W0:Y:S02]  /*07c0*/  LDC R11, c[0x0][0x634] ;  /* 0x00018d00ff0b7b82 */ /* 0x000e240000000800 */
[----:B0-----:R-:W-:-:S05]  /*07d0*/  IADD3 R11, P0, R16, R11, RZ ;  /* 0x0000000b100b7210 */ /* 0x001fca0007f1e0ff */
[----:B------:R-:W-:-:S04]  /*07e0*/  IMAD.X R13, RZ, RZ, R17, P0 ;  /* 0x000000ffff0d7224 */ /* 0x000fc800000e0611 */
[----:B------:R-:W-:-:S04]  /*07f0*/  IMAD.WIDE.U32 R6, R13, R14, RZ ;  /* 0x0000000e0d067225 */ /* 0x000fc800078e00ff */
[----:B------:R-:W-:-:S04]  /*0800*/  IMAD.WIDE.U32 R8, P0, R11, R15, R6 ;  /* 0x0000000f0b087225 */ /* 0x000fc80007800006 */
[----:B------:R-:W-:-:S04]  /*0810*/  IMAD.WIDE.U32 R6, R11, R14, RZ ;  /* 0x0000000e0b067225 */ /* 0x000fc800078e00ff */
[----:B------:R-:W-:Y:S01]  /*0820*/  IMAD.X R11, RZ, RZ, RZ, P0 ;  /* 0x000000ffff0b7224 */ /* 0x000fe200000e06ff */
[----:B------:R-:W-:Y:S01]  /*0830*/  IADD3 RZ, P0, R7, R8, RZ ;  /* 0x0000000807ff7210 */ /* 0x000fe20007f1e0ff */
[----:B------:R-:W-:-:S04]  /*0840*/  IMAD.MOV.U32 R10, RZ, RZ, R9 ;  /* 0x000000ffff0a7224 */ /* 0x000fc800078e0009 */
[----:B------:R-:W-:-:S08]  /*0850*/  IMAD.WIDE.U32.X R6, R13, R15, R10, P0 ;  /* 0x0000000f0d067225 */ /* 0x000fd000000e040a */
.L_x_6:
[-CC-:B------:R-:W-:Y:S01]  /*0860*/  SHF.R.U64 R25, R6, R0.reuse, R7.reuse ;  /* 0x0000000006197219 */ /* 0x180fe20000001207 */
[----:B------:R-:W0:Y:S01]  /*0870*/  LDC R10, c[0x0][0x618] ;  /* 0x00018600ff0a7b82 */ /* 0x000e220000000800 */
[----:B------:R-:W-:Y:S01]  /*0880*/  SHF.R.U32.HI R5, RZ, R0, R7 ;  /* 0x00000000ff057219 */ /* 0x000fe20000011607 */
[----:B------:R-:W-:Y:S01]  /*0890*/  ULDC UR4, c[0x0][0x150] ;  /* 0x0000540000047ab9 */ /* 0x000fe20000000800 */
[----:B------:R-:W-:Y:S02]  /*08a0*/  IADD3 R9, P0, RZ, -R25, RZ ;  /* 0x80000019ff097210 */ /* 0x000fe40007f1e0ff */
[----:B------:R-:W-:-:S03]  /*08b0*/  I2FP.F32.U32 R0, R4 ;  /* 0x0000000400007245 */ /* 0x000fc60000201000 */
[----:B------:R-:W1:Y:S01]  /*08c0*/  LDC.64 R26, c[0x0][0x640] ;  /* 0x00019000ff1a7b82 */ /* 0x000e620000000a00 */
[----:B------:R-:W-:Y:S02]  /*08d0*/  IMAD.X R11, RZ, RZ, ~R5, P0 ;  /* 0x000000ffff0b7224 */ /* 0x000fe400000e0e05 */
[----:B------:R-:W-:Y:S01]  /*08e0*/  FMUL R0, R0, UR4 ;  /* 0x0000000400007c20 */ /* 0x000fe20008400000 */
[----:B------:R-:W-:Y:S01]  /*08f0*/  IMAD.WIDE.U32 R6, R9, R20, R16 ;  /* 0x0000001409067225 */ /* 0x000fe200078e0010 */
[----:B------:R-:W-:-:S03]  /*0900*/  ULDC UR4, c[0x0][0x154] ;  /* 0x0000550000047ab9 */ /* 0x000fc60000000800 */
[----:B------:R-:W-:Y:S01]  /*0910*/  IMAD R8, R11, R20, RZ ;  /* 0x000000140b087224 */ /* 0x000fe200078e02ff */
[----:B------:R-:W2:Y:S01]  /*0920*/  LDC R5, c[0x0][0x144] ;  /* 0x00005100ff057b82 */ /* 0x000ea20000000800 */
[----:B------:R-:W3:Y:S02]  /*0930*/  F2I.U32.TRUNC.NTZ R0, R0 ;  /* 0x0000000000007305 */ /* 0x000ee4000020f000 */
[----:B------:R-:W-:-:S04]  /*0940*/  IMAD R9, R9, R21, R8 ;  /* 0x0000001509097224 */ /* 0x000fc800078e0208 */
[----:B------:R-:W-:Y:S01]  /*0950*/  IMAD.IADD R7, R7, 0x1, R9 ;  /* 0x0000000107077824 */ /* 0x000fe200078e0209 */
[----:B------:R-:W4:Y:S01]  /*0960*/  LDC R12, c[0x0][0x608] ;  /* 0x00018200ff0c7b82 */ /* 0x000f220000000800 */
[----:B------:R-:W-:-:S03]  /*0970*/  IMAD.MOV.U32 R9, RZ, RZ, -0x1 ;  /* 0xffffffffff097424 */ /* 0x000fc600078e00ff */
[-CC-:B0-----:R-:W-:Y:S02]  /*0980*/  SHF.R.U64 R20, R6, R10.reuse, R7.reuse ;  /* 0x0000000a06147219 */ /* 0x181fe40000001207 */
[----:B------:R-:W-:Y:S02]  /*0990*/  I2FP.F32.U32 R6, R3 ;  /* 0x0000000300067245 */ /* 0x000fe40000201000 */
[----:B------:R-:W0:Y:S01]  /*09a0*/  LDC R24, c[0x0][0x658] ;  /* 0x00019600ff187b82 */ /* 0x000e220000000800 */
[----:B-1----:R-:W-:Y:S01]  /*09b0*/  ISETP.NE.U32.AND P0, PT, R26, RZ, PT ;  /* 0x000000ff1a00720c */ /* 0x002fe20003f05070 */
[----:B---3--:R-:W-:Y:S01]  /*09c0*/  IMAD.MOV R8, RZ, RZ, -R0 ;  /* 0x000000ffff087224 */ /* 0x008fe200078e0a00 */
[----:B------:R-:W-:Y:S01]  /*09d0*/  SHF.R.U32.HI R7, RZ, R10, R7 ;  /* 0x0000000aff077219 */ /* 0x000fe20000011607 */
[----:B------:R-:W-:Y:S01]  /*09e0*/  FMUL R6, R6, UR4 ;  /* 0x0000000406067c20 */ /* 0x000fe20008400000 */
[----:B------:R-:W-:-:S03]  /*09f0*/  ISETP.NE.AND.EX P0, PT, R27, RZ, PT, P0 ;  /* 0x000000ff1b00720c */ /* 0x000fc60003f05300 */
[----:B------:R-:W1:Y:S01]  /*0a00*/  LDC R14, c[0x0][0x148] ;  /* 0x00005200ff0e7b82 */ /* 0x000e620000000800 */
[----:B--2---:R-:W-:-:S07]  /*0a10*/  IMAD R0, R5, R8, R4 ;  /* 0x0000000805007224 */ /* 0x004fce00078e0204 */
[----:B------:R-:W2:Y:S01]  /*0a20*/  LDC R22, c[0x0][0x600] ;  /* 0x00018000ff167b82 */ /* 0x000ea20000000800 */
[-CC-:B----4-:R-:W-:Y:S02]  /*0a30*/  SHF.R.U64 R28, R20, R12.reuse, R7.reuse ;  /* 0x0000000c141c7219 */ /* 0x190fe40000001207 */
[----:B------:R-:W-:Y:S01]  /*0a40*/  SHF.R.U32.HI R5, RZ, R12, R7 ;  /* 0x0000000cff057219 */ /* 0x000fe20000011607 */
[----:B------:R-:W-:Y:S01]  /*0a50*/  IMAD.MOV.U32 R7, RZ, RZ, 0x1 ;  /* 0x00000001ff077424 */ /* 0x000fe200078e00ff */
[----:B------:R3:W4:Y:S03]  /*0a60*/  F2I.U32.TRUNC.NTZ R12, R6 ;  /* 0x00000006000c7305 */ /* 0x000726000020f000 */
[----:B------:R-:W1:Y:S01]  /*0a70*/  LDC R15, c[0x0][0x648] ;  /* 0x00019200ff0f7b82 */ /* 0x000e620000000800 */
[-C--:B0-----:R-:W-:Y:S02]  /*0a80*/  SHF.L.U32 R4, R9, R24.reuse, RZ ;  /* 0x0000001809047219 */ /* 0x081fe400000006ff */
[----:B------:R-:W-:-:S02]  /*0a90*/  SHF.R.U64 R30, R28, R24, R5 ;  /* 0x000000181c1e7219 */ /* 0x000fc40000001205 */
[----:B------:R-:W-:Y:S02]  /*0aa0*/  LOP3.LUT R11, RZ, R4, RZ, 0x33, !PT ;  /* 0x00000004ff0b7212 */ /* 0x000fe400078e33ff */
[-C--:B------:R-:W-:Y:S01]  /*0ab0*/  SHF.R.U32.HI R5, RZ, R24.reuse, R5 ;  /* 0x00000018ff057219 */ /* 0x080fe20000011605 */
[----:B------:R-:W0:Y:S01]  /*0ac0*/  LDC R21, c[0x0][0x638] ;  /* 0x00018e00ff157b82 */ /* 0x000e220000000800 */
[----:B------:R-:W-:Y:S01]  /*0ad0*/  SHF.L.U32 R10, R7, R24, RZ ;  /* 0x00000018070a7219 */ /* 0x000fe200000006ff */
[----:B------:R-:W-:-:S06]  /*0ae0*/  IMAD.MOV.U32 R4, RZ, RZ, R30 ;  /* 0x000000ffff047224 */ /* 0x000fcc00078e001e */
[----:B------:R-:W0:Y:S01]  /*0af0*/  LDC R152, c[0x0][0x610] ;  /* 0x00018400ff987b82 */ /* 0x000e220000000800 */
[----:B---34-:R-:W-:Y:S05]  /*0b00*/  @!P0 BRA `(.L_x_7) ;  /* 0x0000000000288947 */ /* 0x018fea0003800000 */
[----:B------:R-:W3:Y:S02]  /*0b10*/  LDC R9, c[0x0][0x64c] ;  /* 0x00019300ff097b82 */ /* 0x000ee40000000800 */
[----:B---3--:R-:W-:-:S05]  /*0b20*/  IADD3 R9, P0, R30, R9, RZ ;  /* 0x000000091e097210 */ /* 0x008fca0007f1e0ff */
        /* <DEDUP_REMOVED lines=8> */
.L_x_7:
[----:B-1----:R-:W-:Y:S01]  /*0bb0*/  SHF.R.U64 R4, R4, R15, R5 ;  /* 0x0000000f04047219 */ /* 0x002fe20000001205 */
[----:B--2---:R-:W-:Y:S01]  /*0bc0*/  VIADD R5, R22, 0xffffffff ;  /* 0xffffffff16057836 */ /* 0x004fe20000000000 */
[----:B------:R-:W-:Y:S01]  /*0bd0*/  LOP3.LUT R11, R28, R11, RZ, 0xc0, !PT ;  /* 0x0000000b1c0b7212 */ /* 0x000fe200078ec0ff */
[----:B------:R-:W-:Y:S02]  /*0be0*/  IMAD.MOV R12, RZ, RZ, -R12 ;  /* 0x000000ffff0c7224 */ /* 0x000fe400078e0a0c */
[----:B------:R-:W-:Y:S01]  /*0bf0*/  IMAD.MOV R6, RZ, RZ, -R4 ;  /* 0x000000ffff067224 */ /* 0x000fe200078e0a04 */
[----:B------:R-:W-:Y:S01]  /*0c00*/  LOP3.LUT R5, R20, R5, RZ, 0xc0, !PT ;  /* 0x0000000514057212 */ /* 0x000fe200078ec0ff */
[----:B------:R-:W-:Y:S02]  /*0c10*/  @P3 IMAD R0, R14, R12, R3 ;  /* 0x0000000c0e003224 */ /* 0x000fe400078e0203 */
[----:B------:R-:W-:Y:S02]  /*0c20*/  IMAD R11, R10, R4, R11 ;  /* 0x000000040a0b7224 */ /* 0x000fe400078e020b */
[----:B0-----:R-:W-:-:S02]  /*0c30*/  IMAD R3, R6, R21, R30 ;  /* 0x0000001506037224 */ /* 0x001fc400078e021e */
[----:B------:R-:W-:Y:S02]  /*0c40*/  IMAD R152, R11, R152, R0 ;  /* 0x000000980b987224 */ /* 0x000fe400078e0200 */
[----:B------:R-:W-:Y:S02]  /*0c50*/  IMAD R3, R3, R22, R5 ;  /* 0x0000001603037224 */ /* 0x000fe400078e0205 */
[----:B------:R-:W-:Y:S02]  /*0c60*/  IMAD.MOV.U32 R0, RZ, RZ, 0x1 ;  /* 0x00000001ff007424 */ /* 0x000fe400078e00ff */
[----:B------:R-:W-:Y:S01]  /*0c70*/  IMAD.MOV.U32 R22, RZ, RZ, R25 ;  /* 0x000000ffff167224 */ /* 0x000fe200078e0019 */
[----:B------:R-:W-:Y:S02]  /*0c80*/  SEL R23, R3, R152, !P3 ;  /* 0x0000009803177207 */ /* 0x000fe40005800000 */
[----:B------:R-:W-:-:S07]  /*0c90*/  SEL R152, R152, R3, !P3 ;  /* 0x0000000398987207 */ /* 0x000fce0005800000 */
.L_x_5:
[----:B------:R-:W-:-:S08]  /*0ca0*/  NOP ;  /* 0x0000000000007918 */ /* 0x000fd00000000000 */
[----:B------:R-:W0:Y:S02]  /*0cb0*/  USETMAXREG.TRY_ALLOC.CTAPOOL UP0, 0xe8 ;  /* 0x000000e8000079c8 */ /* 0x000e240008000600 */
[----:B0-----:R-:W-:-:S13]  /*0cc0*/  PLOP3.LUT P0, PT, PT, PT, UP0, 0x80, 0x0 ;  /* 0x000000000000781c */ /* 0x001fda0003f0f008 */
[----:B------:R-:W-:Y:S05]  /*0cd0*/  @!P0 BRA `(.L_x_5) ;  /* 0xfffffffc00f08947 */ /* 0x000fea000383ffff */
[----:B------:R-:W-:Y:S01]  /*0ce0*/  ULDC.64 UR4, c[0x0][0x598] ;  /* 0x0001660000047ab9 */ /* 0x000fe20000000a00 */
[----:B------:R-:W-:Y:S01]  /*0cf0*/  ULDC.64 UR36, c[0x0][0x208] ;  /* 0x0000820000247ab9 */ /* 0x000fe20000000a00 */
[----:B------:R-:W-:-:S04]  /*0d00*/  ISETP.NE.U32.AND P0, PT, RZ, UR4, PT ;  /* 0x00000004ff007c0c */ /* 0x000fc8000bf05070 */
[----:B------:R-:W-:-:S13]  /*0d10*/  ISETP.NE.AND.EX P0, PT, RZ, UR5, PT, P0 ;  /* 0x00000005ff007c0c */ /* 0x000fda000bf05300 */
[----:B------:R-:W-:Y:S05]  /*0d20*/  @!P0 BRA `(.L_x_8) ;  /* 0x00000000001c8947 */ /* 0x000fea0003800000 */
[----:B------:R-:W0:Y:S02]  /*0d30*/  LDC.64 R4, c[0x0][0x598] ;  /* 0x00016600ff047b82 */ /* 0x000e240000000a00 */
[----:B0-----:R-:W2:Y:S02]  /*0d40*/  LDG.E.64 R4, desc[UR36][R4.64] ;  /* 0x0000002404047981 */ /* 0x001ea4000c1e1b00 */
[----:B--2---:R-:W-:-:S04]  /*0d50*/  ISETP.NE.U32.AND P0, PT, R4, RZ, PT ;  /* 0x000000ff0400720c */ /* 0x004fc80003f05070 */
[----:B------:R-:W-:-:S13]  /*0d60*/  ISETP.NE.AND.EX P0, PT, R5, RZ, PT, P0 ;  /* 0x000000ff0500720c */ /* 0x000fda0003f05300 */
[----:B------:R-:W-:Y:S05]  /*0d70*/  @!P0 BRA `(.L_x_8) ;  /* 0x0000000000088947 */ /* 0x000fea0003800000 */
[----:B------:R0:W5:Y:S01]  /*0d80*/  LD.E R153, desc[UR36][R4.64] ;  /* 0x0000002404997980 */ /* 0x000162000c101900 */
[----:B------:R-:W-:Y:S05]  /*0d90*/  BRA `(.L_x_9) ;  /* 0x0000000000247947 */ /* 0x000fea0003800000 */
.L_x_8:
[----:B------:R-:W-:Y:S02]  /*0da0*/  ULDC.64 UR4, c[0x0][0x588] ;  /* 0x0001620000047ab9 */ /* 0x000fe40000000a00 */
[----:B------:R-:W-:-:S04]  /*0db0*/  ISETP.NE.U32.AND P0, PT, RZ, UR4, PT ;  /* 0x00000004ff007c0c */ /* 0x000fc8000bf05070 */
[----:B------:R-:W-:-:S13]  /*0dc0*/  ISETP.NE.AND.EX P0, PT, RZ, UR5, PT, P0 ;  /* 0x00000005ff007c0c */ /* 0x000fda000bf05300 */
[----:B------:R-:W-:Y:S05]  /*0dd0*/  @!P0 BRA `(.L_x_10) ;  /* 0x00000000000c8947 */ /* 0x000fea0003800000 */
[----:B------:R-:W0:Y:S02]  /*0de0*/  LDC.64 R4, c[0x0][0x588] ;  /* 0x00016200ff047b82 */ /* 0x000e240000000a00 */
[----:B0-----:R1:W5:Y:S01]  /*0df0*/  LDG.E R153, desc[UR36][R4.64] ;  /* 0x0000002404997981 */ /* 0x001362000c1e1900 */
[----:B------:R-:W-:Y:S05]  /*0e00*/  BRA `(.L_x_9) ;  /* 0x0000000000087947 */ /* 0x000fea0003800000 */
.L_x_10:
[----:B------:R-:W-:Y:S02]  /*0e10*/  ULDC UR4, c[0x0][0x580] ;  /* 0x0001600000047ab9 */ /* 0x000fe40000000800 */
[----:B------:R-:W-:-:S07]  /*0e20*/  IMAD.U32 R153, RZ, RZ, UR4 ;  /* 0x00000004ff997e24 */ /* 0x000fce000f8e00ff */
.L_x_9:
[----:B------:R-:W-:Y:S02]  /*0e30*/  ULDC.64 UR4, c[0x0][0x5a0] ;  /* 0x0001680000047ab9 */ /* 0x000fe40000000a00 */
[----:B------:R-:W-:-:S04]  /*0e40*/  ISETP.NE.U32.AND P0, PT, RZ, UR4, PT ;  /* 0x00000004ff007c0c */ /* 0x000fc8000bf05070 */
[----:B------:R-:W-:-:S13]  /*0e50*/  ISETP.NE.AND.EX P0, PT, RZ, UR5, PT, P0 ;  /* 0x00000005ff007c0c */ /* 0x000fda000bf05300 */
[----:B------:R-:W-:Y:S05]  /*0e60*/  @!P0 BRA `(.L_x_11) ;  /* 0x00000000001c8947 */ /* 0x000fea0003800000 */
[----:B01----:R-:W0:Y:S02]  /*0e70*/  LDC.64 R4, c[0x0][0x5a0] ;  /* 0x00016800ff047b82 */ /* 0x003e240000000a00 */
[----:B0-----:R-:W2:Y:S02]  /*0e80*/  LDG.E.64 R4, desc[UR36][R4.64] ;  /* 0x0000002404047981 */ /* 0x001ea4000c1e1b00 */
[----:B--2---:R-:W-:-:S04]  /*0e90*/  ISETP.NE.U32.AND P0, PT, R4, RZ, PT ;  /* 0x000000ff0400720c */ /* 0x004fc80003f05070 */
[----:B------:R-:W-:-:S13]  /*0ea0*/  ISETP.NE.AND.EX P0, PT, R5, RZ, PT, P0 ;  /* 0x000000ff0500720c */ /* 0x000fda0003f05300 */
[----:B------:R-:W-:Y:S05]  /*0eb0*/  @!P0 BRA `(.L_x_11) ;  /* 0x0000000000088947 */ /* 0x000fea0003800000 */
[----:B------:R0:W5:Y:S01]  /*0ec0*/  LD.E R154, desc[UR36][R4.64] ;  /* 0x00000024049a7980 */ /* 0x000162000c101900 */
[----:B------:R-:W-:Y:S05]  /*0ed0*/  BRA `(.L_x_12) ;  /* 0x0000000000247947 */ /* 0x000fea0003800000 */
.L_x_11:
[----:B------:R-:W-:Y:S02]  /*0ee0*/  ULDC.64 UR4, c[0x0][0x590] ;  /* 0x0001640000047ab9 */ /* 0x000fe40000000a00 */
[----:B------:R-:W-:-:S04]  /*0ef0*/  ISETP.NE.U32.AND P0, PT, RZ, UR4, PT ;  /* 0x00000004ff007c0c */ /* 0x000fc8000bf05070 */
[----:B------:R-:W-:-:S13]  /*0f00*/  ISETP.NE.AND.EX P0, PT, RZ, UR5, PT, P0 ;  /* 0x00000005ff007c0c */ /* 0x000fda000bf05300 */
[----:B------:R-:W-:Y:S05]  /*0f10*/  @!P0 BRA `(.L_x_13) ;  /* 0x00000000000c8947 */ /* 0x000fea0003800000 */
[----:B------:R-:W2:Y:S02]  /*0f20*/  LDC.64 R154, c[0x0][0x590] ;  /* 0x00016400ff9a7b82 */ /* 0x000ea40000000a00 */
[----:B--2---:R2:W5:Y:S01]  /*0f30*/  LDG.E R154, desc[UR36][R154.64] ;  /* 0x000000249a9a7981 */ /* 0x004562000c1e1900 */
[----:B------:R-:W-:Y:S05]  /*0f40*/  BRA `(.L_x_12) ;  /* 0x0000000000087947 */ /* 0x000fea0003800000 */
.L_x_13:
[----:B------:R-:W-:Y:S02]  /*0f50*/  ULDC UR4, c[0x0][0x584] ;  /* 0x0001610000047ab9 */ /* 0x000fe40000000800 */
[----:B------:R-:W-:-:S07]  /*0f60*/  IMAD.U32 R154, RZ, RZ, UR4 ;  /* 0x00000004ff9a7e24 */ /* 0x000fce000f8e00ff */
.L_x_12:
[----:B------:R-:W-:-:S13]  /*0f70*/  LOP3.LUT P0, RZ, R0, 0xff, RZ, 0xc0, !PT ;  /* 0x000000ff00ff7812 */ /* 0x000fda000780c0ff */
[----:B------:R-:W-:Y:S05]  /*0f80*/  @!P0 EXIT ;  /* 0x000000000000894d */ /* 0x000fea0003800000 */
[----:B------:R-:W-:Y:S01]  /*0f90*/  ULDC UR4, c[0x0][0x28c] ;  /* 0x0000a30000047ab9 */ /* 0x000fe20000000800 */
[----:B------:R-:W-:Y:S01]  /*0fa0*/  UMOV UR38, URZ ;  /* 0x0000003f00267c82 */ /* 0x000fe20008000000 */
[----:B------:R-:W-:Y:S01]  /*0fb0*/  UIADD3 UR4, UR4, 0x3f, URZ ;  /* 0x0000003f04047890 */ /* 0x000fe2000fffe03f */
[----:B------:R-:W-:-:S03]  /*0fc0*/  UMOV UR39, URZ ;  /* 0x0000003f00277c82 */ /* 0x000fc60008000000 */
[----:B------:R-:W-:-:S04]  /*0fd0*/  USHF.R.S32.HI UR5, URZ, 0x1f, UR4 ;  /* 0x0000001f3f057899 */ /* 0x000fc80008011404 */
[----:B------:R-:W-:-:S04]  /*0fe0*/  ULEA.HI UR5, UR5, UR4, URZ, 0x6 ;  /* 0x0000000405057291 */ /* 0x000fc8000f8f303f */
[----:B------:R-:W-:-:S12]  /*0ff0*/  USHF.R.S32.HI UR40, URZ, 0x6, UR5 ;  /* 0x000000063f287899 */ /* 0x000fd80008011405 */
.L_x_291:
[----:B------:R-:W-:Y:S01]  /*1000*/  LOP3.LUT R0, R18, 0x80, RZ, 0xc0, !PT ;  /* 0x0000008012007812 */ /* 0x000fe200078ec0ff */
[----:B---3--:R-:W3:Y:S01]  /*1010*/  S2UR UR7, SR_CgaCtaId ;  /* 0x00000000000779c3 */ /* 0x008ee20000008800 */
[----:B------:R-:W-:Y:S02]  /*1020*/  UMOV UR6, 0x400 ;  /* 0x0000040000067882 */ /* 0x000fe40000000000 */
[----:B------:R-:W-:-:S06]  /*1030*/  SHF.R.U32.HI R0, RZ, 0x7, R0 ;  /* 0x00000007ff007819 */ /* 0x000fcc0000011600 */
[----:B----4-:R-:W4:Y:S01]  /*1040*/  SHFL.IDX PT, R0, R0, RZ, 0x1f ;  /* 0x00001fff00007589 */ /* 0x010f2200000e0000 */
[----:B---3--:R-:W-:Y:S01]  /*1050*/  ULEA UR6, UR7, UR6, 0x18 ;  /* 0x0000000607067291 */ /* 0x008fe2000f8ec03f */
[----:B----4-:R-:W-:-:S13]  /*1060*/  R2UR UR4, R0 ;  /* 0x00000000000472ca */ /* 0x010fda00000e0000 */
[----:B------:R-:W-:-:S04]  /*1070*/  ULEA.HI UR5, UR4, UR4, URZ, 0x1 ;  /* 0x0000000404057291 */ /* 0x000fc8000f8f083f */
[----:B------:R-:W-:-:S04]  /*1080*/  ULOP3.LUT UR5, UR5, 0xffffe, URZ, 0xc0, !UPT ;  /* 0x000ffffe05057892 */ /* 0x000fc8000f8ec03f */
[----:B------:R-:W-:-:S03]  /*1090*/  UIADD3 UR5, UR4, -UR5, URZ ;  /* 0x8000000504057290 */ /* 0x000fc6000fffe03f */
[----:B------:R-:W-:Y:S01]  /*10a0*/  ULDC UR4, c[0x0][0x28c] ;  /* 0x0000a30000047ab9 */ /* 0x000fe20000000800 */
[----:B------:R-:W-:Y:S01]  /*10b0*/  ULEA UR5, UR5, UR6, 0xc ;  /* 0x0000000605057291 */ /* 0x000fe2000f8e603f */
[----:B------:R-:W-:-:S03]  /*10c0*/  ISETP.LT.AND P0, PT, RZ, UR4, PT ;  /* 0x00000004ff007c0c */ /* 0x000fc6000bf01270 */
[----:B------:R-:W-:-:S04]  /*10d0*/  UIADD3 UR5, UR5, 0x180, URZ ;  /* 0x0000018005057890 */ /* 0x000fc8000fffe03f */
[----:B------:R-:W-:-:S04]  /*10e0*/  USHF.R.U32.HI UR5, URZ, 0x4, UR5 ;  /* 0x000000043f057899 */ /* 0x000fc80008011605 */
[----:B------:R-:W-:Y:S02]  /*10f0*/  ULOP3.LUT UR41, UR5, 0x3fff, URZ, 0xc0, !UPT ;  /* 0x00003fff05297892 */ /* 0x000fe4000f8ec03f */
[----:B------:R-:W-:Y:S10]  /*1100*/  @P0 BRA `(.L_x_14) ;  /* 0x0000000000400947 */ /* 0x000ff40003800000 */
[----:B------:R-:W-:Y:S01]  /*1110*/  MOV R0, 0x0 ;  /* 0x0000000000007802 */ /* 0x000fe20000000f00 */
[----:B------:R-:W-:Y:S01]  /*1120*/  ULDC.64 UR4, c[0x4][0x68] ;  /* 0x01001a0000047ab9 */ /* 0x000fe20000000a00 */
[----:B------:R-:W-:Y:S01]  /*1130*/  ULDC.64 UR6, c[0x4][0x8] ;  /* 0x0100020000067ab9 */ /* 0x000fe20000000a00 */
[----:B01----:R-:W-:Y:S01]  /*1140*/  IMAD.U32 R4, RZ, RZ, UR4 ;  /* 0x00000004ff047e24 */ /* 0x003fe2000f8e00ff */
[----:B------:R0:W1:Y:S01]  /*1150*/  LDC.64 R14, c[0x4][R0] ;  /* 0x01000000000e7b82 */ /* 0x0000620000000a00 */
[----:B------:R-:W-:Y:S01]  /*1160*/  IMAD.U32 R5, RZ, RZ, UR5 ;  /* 0x00000005ff057e24 */ /* 0x000fe2000f8e00ff */
[----:B------:R-:W-:Y:S01]  /*1170*/  ULDC.64 UR4, c[0x4][0x70] ;  /* 0x01001c0000047ab9 */ /* 0x000fe20000000a00 */
[----:B------:R-:W-:Y:S02]  /*1180*/  IMAD.U32 R10, RZ, RZ, UR6 ;  /* 0x00000006ff0a7e24 */ /* 0x000fe4000f8e00ff */
[----:B------:R-:W-:Y:S02]  /*1190*/  IMAD.U32 R6, RZ, RZ, UR4 ;  /* 0x00000004ff067e24 */ /* 0x000fe4000f8e00ff */
[----:B------:R-:W-:-:S02]  /*11a0*/  IMAD.U32 R7, RZ, RZ, UR5 ;  /* 0x00000005ff077e24 */ /* 0x000fc4000f8e00ff */
[----:B------:R-:W-:Y:S02]  /*11b0*/  IMAD.U32 R11, RZ, RZ, UR7 ;  /* 0x00000007ff0b7e24 */ /* 0x000fe4000f8e00ff */
[----:B------:R-:W-:Y:S02]  /*11c0*/  IMAD.MOV.U32 R8, RZ, RZ, 0x1e1 ;  /* 0x000001e1ff087424 */ /* 0x000fe400078e00ff */
[----:B------:R-:W-:Y:S02]  /*11d0*/  IMAD.MOV.U32 R12, RZ, RZ, 0x1 ;  /* 0x00000001ff0c7424 */ /* 0x000fe400078e00ff */
[----:B0-----:R-:W-:-:S07]  /*11e0*/  IMAD.MOV.U32 R13, RZ, RZ, RZ ;  /* 0x000000ffff0d7224 */ /* 0x001fce00078e00ff */
[----:B------:R-:W-:-:S07]  /*11f0*/  LEPC R20, `(.L_x_14) ;  /* 0x000000001014794e */ /* 0x000fce0000000000 */
[----:B-12--5:R-:W-:Y:S05]  /*1200*/  CALL.ABS.NOINC R14 ;  /* 0x000000000e007343 */ /* 0x026fea0003c00000 */
.L_x_14:
[----:B------:R-:W-:-:S04]  /*1210*/  LOP3.LUT R0, R19, 0x1, RZ, 0xfc, !PT ;  /* 0x0000000113007812 */ /* 0x000fc800078efcff */
[----:B------:R-:W-:-:S13]  /*1220*/  ISETP.NE.AND P0, PT, R0, 0x3, PT ;  /* 0x000000030000780c */ /* 0x000fda0003f05270 */
[----:B------:R-:W-:Y:S05]  /*1230*/  @!P0 BRA `(.L_x_15) ;  /* 0x0000000000048947 */ /* 0x000fea0003800000 */
[----:B------:R-:W-:Y:S01]  /*1240*/  BPT.TRAP 0x1 ;  /* 0x000000040000795c */ /* 0x000fe20000300000 */
.L_x_15:
[----:B------:R-:W3:Y:S01]  /*1250*/  S2UR UR5, SR_CgaCtaId ;  /* 0x00000000000579c3 */ /* 0x000ee20000008800 */
[----:B------:R-:W-:Y:S01]  /*1260*/  UMOV UR4, 0x400 ;  /* 0x0000040000047882 */ /* 0x000fe20000000000 */
[----:B------:R-:W-:Y:S02]  /*1270*/  IMAD.U32 R0, RZ, RZ, UR38 ;  /* 0x00000026ff007e24 */ /* 0x000fe4000f8e00ff */
[----:B------:R-:W-:-:S03]  /*1280*/  IMAD.U32 R3, RZ, RZ, UR39 ;  /* 0x00000027ff037e24 */ /* 0x000fc6000f8e00ff */
[----:B------:R-:W-:Y:S01]  /*1290*/  SHF.L.U32 R0, R0, 0x1f, RZ ;  /* 0x0000001f00007819 */ /* 0x000fe200000006ff */
[----:B---3--:R-:W-:-:S06]  /*12a0*/  ULEA UR4, UR5, UR4, 0x18 ;  /* 0x0000000405047291 */ /* 0x008fcc000f8ec03f */
[----:B------:R-:W-:-:S04]  /*12b0*/  IMAD.U32 R6, RZ, RZ, UR4 ;  /* 0x00000004ff067e24 */ /* 0x000fc8000f8e00ff */
[----:B------:R-:W-:-:S04]  /*12c0*/  IMAD R3, R3, 0x8, R6 ;  /* 0x0000000803037824 */ /* 0x000fc800078e0206 */
[----:B------:R3:W4:Y:S01]  /*12d0*/  SYNCS.PHASECHK.TRANS64.TRYWAIT P1, [R3+URZ], R0 ;  /* 0x00000000030075a7 */ /* 0x000722000802017f */
[----:B------:R-:W-:Y:S05]  /*12e0*/  @!P0 BRA `(.L_x_16) ;  /* 0x0000000000048947 */ /* 0x000fea0003800000 */
[----:B------:R-:W-:Y:S01]  /*12f0*/  BPT.TRAP 0x1 ;  /* 0x000000040000795c */ /* 0x000fe20000300000 */
.L_x_16:
[----:B----4-:R-:W-:Y:S05]  /*1300*/  @P1 BRA `(.L_x_17) ;  /* 0x0000000000081947 */ /* 0x010fea0003800000 */
[----:B------:R-:W4:Y:S02]  /*1310*/  SYNCS.PHASECHK.TRANS64.TRYWAIT P1, [R3+URZ], R0 ;  /* 0x00000000030075a7 */ /* 0x000f24000802017f */
[----:B----4-:R-:W-:Y:S05]  /*1320*/  @!P1 BRA `(.L_x_18) ;  /* 0x0000008800d09947 */ /* 0x010fea0003800000 */
.L_x_17:
[----:B------:R-:W-:-:S04]  /*1330*/  UISETP.LT.AND UP0, UPT, UR40, 0x1, UPT ;  /* 0x000000012800788c */ /* 0x000fc8000bf01270 */
[----:B------:R-:W-:-:S06]  /*1340*/  USEL UR4, UR40, 0x1, UP0 ;  /* 0x0000000128047887 */ /* 0x000fcc0008000000 */
[----:B---34-:R-:W-:Y:S01]  /*1350*/  IMAD.U32 R0, RZ, RZ, UR4 ;  /* 0x00000004ff007e24 */ /* 0x018fe2000f8e00ff */
[----:B------:R-:W-:Y:S05]  /*1360*/  WARPSYNC.ALL ;  /* 0x0000000000007948 */ /* 0x000fea0003800000 */
[----:B------:R-:W-:-:S04]  /*1370*/  IADD3 R0, -R0, UR40, RZ ;  /* 0x0000002800007c10 */ /* 0x000fc8000fffe1ff */
[----:B------:R-:W-:Y:S02]  /*1380*/  ISETP.GE.AND P1, PT, R0, 0x1, PT ;  /* 0x000000010000780c */ /* 0x000fe40003f26270 */
[----:B------:R-:W-:Y:S01]  /*1390*/  R2UR UR4, R6 ;  /* 0x00000000060472ca */ /* 0x000fe200000e0000 */
[----:B------:R-:W-:Y:S01]  /*13a0*/  ULOP3.LUT UR41, UR41, 0x10000, URZ, 0xfc, !UPT ;  /* 0x0001000029297892 */ /* 0x000fe2000f8efc3f */
[----:B------:R-:W-:Y:S01]  /*13b0*/  WARPGROUP.ARRIVE ;  /* 0x00000000000079c5 */ /* 0x000fe20000000000 */
[----:B------:R-:W-:Y:S01]  /*13c0*/  UMOV UR5, 0x80000020 ;  /* 0x8000002000057882 */ /* 0x000fe20000000000 */
[----:B------:R-:W-:-:S09]  /*13d0*/  UMOV UR7, 0x80000020 ;  /* 0x8000002000077882 */ /* 0x000fd20000000000 */
[----:B------:R-:W-:-:S04]  /*13e0*/  UIADD3 UR4, UR4, 0x12180, URZ ;  /* 0x0001218004047890 */ /* 0x000fc8000fffe03f */
[----:B------:R-:W-:-:S04]  /*13f0*/  USHF.R.U32.HI UR4, URZ, 0x4, UR4 ;  /* 0x000000043f047899 */ /* 0x000fc80008011604 */
[----:B------:R-:W-:-:S04]  /*1400*/  ULOP3.LUT UR4, UR4, 0x3fff, URZ, 0xc0, !UPT ;  /* 0x00003fff04047892 */ /* 0x000fc8000f8ec03f */
[----:B------:R-:W-:Y:S02]  /*1410*/  ULOP3.LUT UR9, UR4, 0x10000, URZ, 0xfc, !UPT ;  /* 0x0001000004097892 */ /* 0x000fe4000f8efc3f */
[----:B------:R-:W-:Y:S02]  /*1420*/  ULEA UR4, UR39, UR41, 0x9 ;  /* 0x0000002927047291 */ /* 0x000fe4000f8e483f */
[----:B------:R-:W-:-:S09]  /*1430*/  ULEA UR6, UR39, UR9, 0xa ;  /* 0x0000000927067291 */ /* 0x000fd2000f8e503f */
[----:B------:R-:W-:Y:S01]  /*1440*/  IGMMA.64x256x32.S8.S8 R24, gdesc[UR4], RZ, !UPT, gsb0 ;  /* 0x06600000041879f1 */ /* 0x000fe2000c0410ff */
[----:B------:R-:W-:Y:S02]  /*1450*/  UIADD3 UR4, UR4, 0x2, URZ ;  /* 0x0000000204047890 */ /* 0x000fe4000fffe03f */
[----:B------:R-:W-:Y:S01]  /*1460*/  UIADD3 UR6, UR6, 0x2, URZ ;  /* 0x0000000206067890 */ /* 0x000fe2000fffe03f */
[----:B------:R-:W-:Y:S01]  /*1470*/  UMOV UR5, 0x80000020 ;  /* 0x8000002000057882 */ /* 0x000fe20000000000 */
[----:B------:R-:W-:Y:S01]  /*1480*/  UMOV UR7, 0x80000020 ;  /* 0x8000002000077882 */ /* 0x000fe20000000000 */
[----:B------:R-:W-:Y:S02]  /*1490*/  WARPGROUP.DEPBAR.LE gsb0, 0x0 ;  /* 0x00008000000079c5 */ /* 0x000fe40000010000 */
[----:B------:R-:W-:-:S06]  /*14a0*/  WARPGROUP.ARRIVE ;  /* 0x00000000000079c5 */ /* 0x000fcc0000000000 */
[----:B------:R-:W-:Y:S03]  /*14b0*/  IGMMA.64x256x32.S8.S8 R24, gdesc[UR4], R24, gsb0 ;  /* 0x06600000041879f1 */ /* 0x000fe60008041018 */
[----:B------:R-:W-:Y:S02]  /*14c0*/  WARPGROUP.DEPBAR.LE gsb0, 0x0 ;  /* 0x00008000000079c5 */ /* 0x000fe40000010000 */
[----:B------:R-:W-:Y:S05]  /*14d0*/  @!P1 BRA `(.L_x_19) ;  /* 0x0000000000e09947 */ /* 0x000fea0003800000 */
[----:B------:R-:W-:Y:S02]  /*14e0*/  UIADD3 UR4, UR39, 0x1, URZ ;  /* 0x0000000127047890 */ /* 0x000fe4000fffe03f */
[----:B------:R-:W-:Y:S02]  /*14f0*/  IMAD.U32 R3, RZ, RZ, UR39 ;  /* 0x00000027ff037e24 */ /* 0x000fe4000f8e00ff */
[----:B------:R-:W-:-:S04]  /*1500*/  UISETP.NE.AND UP0, UPT, UR4, 0x9, UPT ;  /* 0x000000090400788c */ /* 0x000fc8000bf05270 */
[----:B------:R-:W-:Y:S02]  /*1510*/  USEL UR5, URZ, 0x1, UP0 ;  /* 0x000000013f057887 */ /* 0x000fe40008000000 */
[----:B------:R-:W-:Y:S02]  /*1520*/  USEL UR8, UR4, URZ, UP0 ;  /* 0x0000003f04087287 */ /* 0x000fe40008000000 */
[----:B------:R-:W-:-:S06]  /*1530*/  ULOP3.LUT UR5, UR38, UR5, URZ, 0x3c, !UPT ;  /* 0x0000000526057292 */ /* 0x000fcc000f8e3c3f */
[----:B------:R-:W-:-:S07]  /*1540*/  IMAD.U32 R7, RZ, RZ, UR5 ;  /* 0x00000005ff077e24 */ /* 0x000fce000f8e00ff */
.L_x_26:
[----:B------:R-:W-:Y:S05]  /*1550*/  @!P0 BRA `(.L_x_20) ;  /* 0x0000000000048947 */ /* 0x000fea0003800000 */
[----:B------:R-:W-:Y:S01]  /*1560*/  BPT.TRAP 0x1 ;  /* 0x000000040000795c */ /* 0x000fe20000300000 */
.L_x_20:
[----:B------:R-:W3:Y:S01]  /*1570*/  S2UR UR5, SR_CgaCtaId ;  /* 0x00000000000579c3 */ /* 0x000ee20000008800 */
[----:B------:R-:W-:Y:S01]  /*1580*/  UMOV UR4, 0x400 ;  /* 0x0000040000047882 */ /* 0x000fe20000000000 */
[----:B01----:R-:W-:Y:S01]  /*1590*/  IMAD.U32 R5, RZ, RZ, UR8 ;  /* 0x00000008ff057e24 */ /* 0x003fe2000f8e00ff */
[----:B------:R-:W-:Y:S01]  /*15a0*/  SHF.L.U32 R4, R7, 0x1f, RZ ;  /* 0x0000001f07047819 */ /* 0x000fe200000006ff */
[----:B---3--:R-:W-:-:S06]  /*15b0*/  ULEA UR4, UR5, UR4, 0x18 ;  /* 0x0000000405047291 */ /* 0x008fcc000f8ec03f */
[----:B------:R-:W-:-:S04]  /*15c0*/  IMAD.U32 R6, RZ, RZ, UR4 ;  /* 0x00000004ff067e24 */ /* 0x000fc8000f8e00ff */
[----:B------:R-:W-:-:S04]  /*15d0*/  IMAD R5, R5, 0x8, R6 ;  /* 0x0000000805057824 */ /* 0x000fc800078e0206 */
[----:B------:R0:W1:Y:S01]  /*15e0*/  SYNCS.PHASECHK.TRANS64.TRYWAIT P1, [R5+URZ], R4 ;  /* 0x00000004050075a7 */ /* 0x000062000802017f */
[----:B------:R-:W-:Y:S05]  /*15f0*/  @!P0 BRA `(.L_x_21) ;  /* 0x0000000000048947 */ /* 0x000fea0003800000 */
[----:B------:R-:W-:Y:S01]  /*1600*/  BPT.TRAP 0x1 ;  /* 0x000000040000795c */ /* 0x000fe20000300000 */
.L_x_21:
[----:B-1----:R-:W-:Y:S05]  /*1610*/  @P1 BRA `(.L_x_22) ;  /* 0x0000000000081947 */ /* 0x002fea0003800000 */
[----:B------:R-:W1:Y:S02]  /*1620*/  SYNCS.PHASECHK.TRANS64.TRYWAIT P1, [R5+URZ], R4 ;  /* 0x00000004050075a7 */ /* 0x000e64000802017f */
[----:B-1----:R-:W-:Y:S05]  /*1630*/  @!P1 BRA `(.L_x_23) ;  /* 0x0000008800209947 */ /* 0x002fea0003800000 */
.L_x_22:
[----:B------:R-:W-:Y:S01]  /*1640*/  ULEA UR4, UR8, UR41, 0x9 ;  /* 0x0000002908047291 */ /* 0x000fe2000f8e483f */
[----:B------:R-:W-:Y:S01]  /*1650*/  WARPGROUP.ARRIVE ;  /* 0x00000000000079c5 */ /* 0x000fe20000000000 */
[----:B------:R-:W-:Y:S01]  /*1660*/  ULEA UR6, UR8, UR9, 0xa ;  /* 0x0000000908067291 */ /* 0x000fe2000f8e503f */
[----:B------:R-:W-:Y:S01]  /*1670*/  UMOV UR5, 0x80000020 ;  /* 0x8000002000057882 */ /* 0x000fe20000000000 */
[----:B------:R-:W-:-:S07]  /*1680*/  UMOV UR7, 0x80000020 ;  /* 0x8000002000077882 */ /* 0x000fce0000000000 */
[----:B------:R-:W-:Y:S01]  /*1690*/  IGMMA.64x256x32.S8.S8 R24, gdesc[UR4], R24, gsb0 ;  /* 0x06600000041879f1 */ /* 0x000fe20008041018 */
        /* <DEDUP_REMOVED lines=9> */
[----:B------:R-:W-:Y:S01]  /*1730*/  BPT.TRAP 0x1 ;  /* 0x000000040000795c */ /* 0x000fe20000300000 */
.L_x_24:
[----:B01----:R-:W-:Y:S01]  /*1740*/  IMAD R4, R3, 0x8, R6 ;  /* 0x0000000803047824 */ /* 0x003fe200078e0206 */
[----:B------:R-:W-:-:S03]  /*1750*/  ISETP.GT.U32.AND P1, PT, R19, 0x1, PT ;  /* 0x000000011300780c */ /* 0x000fc60003f24070 */
[----:B------:R-:W-:-:S05]  /*1760*/  VIADD R4, R4, 0x48 ;  /* 0x0000004804047836 */ /* 0x000fca0000000000 */
[----:B------:R-:W-:-:S04]  /*1770*/  PRMT R4, RZ, 0x654, R4 ;  /* 0x00000654ff047816 */ /* 0x000fc80000000004 */
[----:B------:R0:W-:Y:S01]  /*1780*/  SYNCS.ARRIVE.TRANS64.RED.A1T0 RZ, [R4+URZ], RZ ;  /* 0x000000ff04ff79a7 */ /* 0x0001e2000810043f */
[----:B------:R-:W-:Y:S05]  /*1790*/  @P1 BRA `(.L_x_25) ;  /* 0x0000000000041947 */ /* 0x000fea0003800000 */
[----:B------:R-:W-:Y:S01]  /*17a0*/  BPT.TRAP 0x1 ;  /* 0x000000040000795c */ /* 0x000fe20000300000 */
.L_x_25:
[----:B------:R-:W-:Y:S01]  /*17b0*/  UIADD3 UR8, UR8, 0x1, URZ ;  /* 0x0000000108087890 */ /* 0x000fe2000fffe03f */
[C---:B------:R-:W-:Y:S01]  /*17c0*/  ISETP.GT.AND P2, PT, R0.reuse, 0x1, PT ;  /* 0x000000010000780c */ /* 0x040fe20003f44270 */
[----:B------:R-:W-:Y:S02]  /*17d0*/  VIADD R3, R3, 0x1 ;  /* 0x0000000103037836 */ /* 0x000fe40000000000 */
[----:B------:R-:W-:Y:S01]  /*17e0*/  UISETP.NE.AND UP0, UPT, UR8, 0x9, UPT ;  /* 0x000000090800788c */ /* 0x000fe2000bf05270 */
[----:B------:R-:W-:Y:S02]  /*17f0*/  VIADD R0, R0, 0xffffffff ;  /* 0xffffffff00007836 */ /* 0x000fe40000000000 */
[C---:B------:R-:W-:Y:S01]  /*1800*/  ISETP.NE.AND P1, PT, R3.reuse, 0x9, PT ;  /* 0x000000090300780c */ /* 0x040fe20003f25270 */
[----:B------:R-:W-:Y:S02]  /*1810*/  USEL UR4, URZ, 0x1, UP0 ;  /* 0x000000013f047887 */ /* 0x000fe40008000000 */
[----:B------:R-:W-:Y:S01]  /*1820*/  USEL UR8, UR8, URZ, UP0 ;  /* 0x0000003f08087287 */ /* 0x000fe20008000000 */
[----:B------:R-:W-:-:S03]  /*1830*/  SEL R3, R3, RZ, P1 ;  /* 0x000000ff03037207 */ /* 0x000fc60000800000 */
[----:B------:R-:W-:Y:S01]  /*1840*/  LOP3.LUT R7, R7, UR4, RZ, 0x3c, !PT ;  /* 0x0000000407077c12 */ /* 0x000fe2000f8e3cff */
[----:B------:R-:W-:Y:S07]  /*1850*/  @P2 BRA `(.L_x_26) ;  /* 0xfffffffc003c2947 */ /* 0x000fee000383ffff */
.L_x_19:
[----:B------:R-:W3:Y:S02]  /*1860*/  LDC R0, c[0x0][0x28c] ;  /* 0x0000a300ff007b82 */ /* 0x000ee40000000800 */
[----:B---3--:R-:W-:-:S13]  /*1870*/  ISETP.GE.AND P1, PT, R0, 0x1, PT ;  /* 0x000000010000780c */ /* 0x008fda0003f26270 */
[----:B------:R-:W-:Y:S05]  /*1880*/  @!P1 BRA `(.L_x_27) ;  /* 0x0000000000409947 */ /* 0x000fea0003800000 */
[----:B------:R-:W-:Y:S05]  /*1890*/  @!P0 BRA `(.L_x_28) ;  /* 0x0000000000048947 */ /* 0x000fea0003800000 */
[----:B------:R-:W-:Y:S01]  /*18a0*/  BPT.TRAP 0x1 ;  /* 0x000000040000795c */ /* 0x000fe20000300000 */
.L_x_28:
[----:B------:R-:W-:Y:S01]  /*18b0*/  UISETP.LT.AND UP0, UPT, UR40, 0x1, UPT ;  /* 0x000000012800788c */ /* 0x000fe2000bf01270 */
[----:B------:R-:W-:-:S03]  /*18c0*/  ISETP.GT.U32.AND P0, PT, R19, 0x1, PT ;  /* 0x000000011300780c */ /* 0x000fc60003f04070 */
[----:B------:R-:W-:-:S04]  /*18d0*/  USEL UR6, UR40, 0x1, UP0 ;  /* 0x0000000128067887 */ /* 0x000fc80008000000 */
[----:B------:R-:W-:-:S04]  /*18e0*/  UIADD3 UR6, UR39, UR40, -UR6 ;  /* 0x0000002827067290 */ /* 0x000fc8000fffe806 */
[----:B------:R-:W-:-:S04]  /*18f0*/  UIMAD.WIDE.U32 UR4, UR6, 0x38e38e39, URZ ;  /* 0x38e38e39060478a5 */ /* 0x000fc8000f8e003f */
[----:B------:R-:W-:-:S04]  /*1900*/  USHF.R.U32.HI UR4, URZ, 0x1, UR5 ;  /* 0x000000013f047899 */ /* 0x000fc80008011605 */
[----:B------:R-:W-:-:S06]  /*1910*/  UIMAD UR6, UR4, -0x9, UR6 ;  /* 0xfffffff7040678a4 */ /* 0x000fcc000f8e0206 */
[----:B------:R-:W-:-:S04]  /*1920*/  IMAD.U32 R3, RZ, RZ, UR6 ;  /* 0x00000006ff037e24 */ /* 0x000fc8000f8e00ff */
[----:B------:R-:W-:-:S04]  /*1930*/  IMAD R0, R3, 0x8, R6 ;  /* 0x0000000803007824 */ /* 0x000fc800078e0206 */
[----:B------:R-:W-:-:S05]  /*1940*/  VIADD R0, R0, 0x48 ;  /* 0x0000004800007836 */ /* 0x000fca0000000000 */
[----:B------:R-:W-:-:S04]  /*1950*/  PRMT R0, RZ, 0x654, R0 ;  /* 0x00000654ff007816 */ /* 0x000fc80000000000 */
[----:B------:R3:W-:Y:S01]  /*1960*/  SYNCS.ARRIVE.TRANS64.RED.A1T0 RZ, [R0+URZ], RZ ;  /* 0x000000ff00ff79a7 */ /* 0x0007e2000810043f */
[----:B------:R-:W-:Y:S05]  /*1970*/  @P0 BRA `(.L_x_27) ;  /* 0x0000000000040947 */ /* 0x000fea0003800000 */
[----:B------:R-:W-:Y:S01]  /*1980*/  BPT.TRAP 0x1 ;  /* 0x000000040000795c */ /* 0x000fe20000300000 */
.L_x_27:
[----:B------:R-:W4:Y:S01]  /*1990*/  LDC R9, c[0x0][0x288] ;  /* 0x0000a200ff097b82 */ /* 0x000f220000000800 */
[--C-:B---3--:R-:W-:Y:S01]  /*19a0*/  SHF.R.U32.HI R0, RZ, 0x2, R18.reuse ;  /* 0x00000002ff007819 */ /* 0x108fe20000011612 */
[----:B------:R-:W-:Y:S01]  /*19b0*/  UIADD3 UR39, UR40, UR39, URZ ;  /* 0x0000002728277290 */ /* 0x000fe2000fffe03f */
[----:B01----:R-:W-:Y:S01]  /*19c0*/  SHF.R.U32.HI R5, RZ, 0x7, R18 ;  /* 0x00000007ff057819 */ /* 0x003fe20000011612 */
[----:B------:R-:W-:Y:S01]  /*19d0*/  ULDC UR7, c[0x0][0x284] ;  /* 0x0000a10000077ab9 */ /* 0x000fe20000000800 */
[----:B------:R-:W-:Y:S01]  /*19e0*/  LOP3.LUT R4, R18, 0x60, RZ, 0xc0, !PT ;  /* 0x0000006012047812 */ /* 0x000fe200078ec0ff */
[----:B------:R-:W-:Y:S01]  /*19f0*/  UISETP.GT.U32.AND UP0, UPT, UR39, 0x8, UPT ;  /* 0x000000082700788c */ /* 0x000fe2000bf04070 */
[----:B------:R-:W-:Y:S01]  /*1a00*/  LOP3.LUT R3, R0, 0x7, RZ, 0xc0, !PT ;  /* 0x0000000700037812 */ /* 0x000fe200078ec0ff */
[----:B------:R-:W-:Y:S01]  /*1a10*/  UISETP.GE.U32.AND UP1, UPT, UR40, 0x9, UPT ;  /* 0x000000092800788c */ /* 0x000fe2000bf26070 */
[----:B------:R-:W-:Y:S01]  /*1a20*/  LOP3.LUT R0, R5, 0x1, RZ, 0xc0, !PT ;  /* 0x0000000105007812 */ /* 0x000fe200078ec0ff */
[----:B------:R-:W-:Y:S01]  /*1a30*/  UISETP.LT.U32.AND UP0, UPT, UR40, 0x9, UP0 ;  /* 0x000000092800788c */ /* 0x000fe20008701070 */
[----:B------:R-:W-:Y:S01]  /*1a40*/  SHF.R.U32.HI R6, RZ, 0x1, R4 ;  /* 0x00000001ff067819 */ /* 0x000fe20000011604 */
[----:B------:R-:W-:Y:S01]  /*1a50*/  IMAD.SHL.U32 R4, R18, 0x2, RZ ;  /* 0x0000000212047824 */ /* 0x000fe200078e00ff */
[----:B------:R-:W-:Y:S01]  /*1a60*/  SHF.R.S32.HI R14, RZ, 0x1f, R22 ;  /* 0x0000001fff0e7819 */ /* 0x000fe20000011416 */
[----:B------:R-:W-:Y:S01]  /*1a70*/  IMAD.SHL.U32 R8, R0, 0x40, RZ ;  /* 0x0000004000087824 */ /* 0x000fe200078e00ff */
[--C-:B------:R-:W-:Y:S01]  /*1a80*/  IADD3 R5, RZ, -R6, -R3.reuse ;  /* 0x80000006ff057210 */ /* 0x100fe20007ffe803 */
[----:B------:R-:W-:Y:S01]  /*1a90*/  ULDC.64 UR8, c[0x0][0x5d0] ;  /* 0x0001740000087ab9 */ /* 0x000fe20000000a00 */
[----:B------:R-:W-:Y:S01]  /*1aa0*/  LOP3.LUT R4, R4, 0x6, RZ, 0xc0, !PT ;  /* 0x0000000604047812 */ /* 0x000fe200078ec0ff */
[----:B------:R-:W-:Y:S01]  /*1ab0*/  UIMAD.WIDE.U32 UR4, UR39, 0x38e38e39, URZ ;  /* 0x38e38e39270478a5 */ /* 0x000fe2000f8e003f */
[----:B------:R-:W-:Y:S01]  /*1ac0*/  LOP3.LUT R3, R8, 0x40, R3, 0xe2, !PT ;  /* 0x0000004008037812 */ /* 0x000fe200078ee203 */
[----:B------:R-:W-:Y:S01]  /*1ad0*/  IMAD R7, R0, -0x40, R5 ;  /* 0xffffffc000077824 */ /* 0x000fe200078e0205 */
[----:B------:R-:W-:Y:S01]  /*1ae0*/  LOP3.LUT R0, R18, 0x3, RZ, 0xc0, !PT ;  /* 0x0000000312007812 */ /* 0x000fe200078ec0ff */
[----:B------:R-:W-:Y:S01]  /*1af0*/  USEL UR6, URZ, 0x1, !UP0 ;  /* 0x000000013f067887 */ /* 0x000fe2000c000000 */
[----:B------:R-:W-:Y:S01]  /*1b00*/  PRMT R8, R4, 0x6540, R23 ;  /* 0x0000654004087816 */ /* 0x000fe20000000017 */
[----:B------:R-:W-:Y:S01]  /*1b10*/  IMAD.SHL.U32 R23, R23, 0x100, RZ ;  /* 0x0000010017177824 */ /* 0x000fe200078e00ff */
[----:B------:R-:W-:Y:S01]  /*1b20*/  USHF.R.U32.HI UR4, URZ, 0x1, UR5 ;  /* 0x000000013f047899 */ /* 0x000fe20008011605 */
[----:B----4-:R-:W-:Y:S01]  /*1b30*/  IMAD R12, R0, -0x2, R9 ;  /* 0xfffffffe000c7824 */ /* 0x010fe200078e0209 */
[----:B------:R-:W-:Y:S01]  /*1b40*/  ULOP3.LUT UR38, UR38, UR6, URZ, 0x3c, !UPT ;  /* 0x0000000626267292 */ /* 0x000fe2000f8e3c3f */
[----:B------:R-:W-:Y:S01]  /*1b50*/  IMAD.SHL.U32 R0, R152, 0x80, RZ ;  /* 0x0000008098007824 */ /* 0x000fe200078e00ff */
[----:B------:R-:W-:Y:S01]  /*1b60*/  ISETP.GE.AND P0, PT, R23, R9, PT ;  /* 0x000000091700720c */ /* 0x000fe20003f06270 */
[----:B------:R-:W-:Y:S01]  /*1b70*/  IMAD R5, R14, UR8, RZ ;  /* 0x000000080e057c24 */ /* 0x000fe2000f8e02ff */
[--C-:B------:R-:W-:Y:S01]  /*1b80*/  SHF.R.S32.HI R9, RZ, 0x1f, R8.reuse ;  /* 0x0000001fff097819 */ /* 0x100fe20000011408 */
[----:B------:R-:W-:Y:S01]  /*1b90*/  IMAD.WIDE R10, R152, 0x80, RZ ;  /* 0x00000080980a7825 */ /* 0x000fe200078e02ff */
[C---:B------:R-:W-:Y:S01]  /*1ba0*/  ISETP.GE.OR P0, PT, R0.reuse, UR7, P0 ;  /* 0x0000000700007c0c */ /* 0x040fe20008706670 */
[----:B------:R-:W-:Y:S01]  /*1bb0*/  UIMAD UR39, UR4, -0x9, UR39 ;  /* 0xfffffff7042778a4 */ /* 0x000fe2000f8e0227 */
[----:B------:R-:W-:Y:S01]  /*1bc0*/  IADD3 R160, -R0, UR7, R7 ;  /* 0x0000000700a07c10 */ /* 0x000fe2000fffe107 */
[C---:B------:R-:W-:Y:S01]  /*1bd0*/  IMAD R13, R22.reuse, UR9, R5 ;  /* 0x00000009160d7c24 */ /* 0x040fe2000f8e0205 */
[----:B------:R-:W-:Y:S01]  /*1be0*/  @UP1 ULOP3.LUT UR38, UR38, 0x1, UR4, 0x78, !UPT ;  /* 0x0000000126261892 */ /* 0x000fe2000f8e7804 */
[----:B------:R-:W-:Y:S01]  /*1bf0*/  IMAD.WIDE.U32 R4, R22, UR8, R8 ;  /* 0x0000000816047c25 */ /* 0x000fe2000f8e0008 */
[----:B------:R-:W-:-:S03]  /*1c00*/  LOP3.LUT R161, R10, R3, R6, 0xfe, !PT ;  /* 0x000000030aa17212 */ /* 0x000fc600078efe06 */
[----:B------:R-:W-:Y:S02]  /*1c10*/  IMAD.IADD R5, R5, 0x1, R13 ;  /* 0x0000000105057824 */ /* 0x000fe400078e020d */
[----:B------:R-:W-:Y:S02]  /*1c20*/  IMAD.IADD R0, R12, 0x1, -R23 ;  /* 0x000000010c007824 */ /* 0x000fe400078e0a17 */
[----:B------:R-:W-:Y:S01]  /*1c30*/  IMAD.MOV.U32 R152, RZ, RZ, -0x1 ;  /* 0xffffffffff987424 */ /* 0x000fe200078e00ff */
[----:B------:R-:W-:Y:S06]  /*1c40*/  @P0 BRA `(.L_x_29) ;  /* 0x0000006000a00947 */ /* 0x000fec0003800000 */
[----:B------:R-:W0:Y:S01]  /*1c50*/  LDC.64 R12, c[0x0][0x5c8] ;  /* 0x00017200ff0c7b82 */ /* 0x000e220000000a00 */
[----:B------:R-:W-:Y:S01]  /*1c60*/  ULDC.64 UR4, c[0x0][0x5c0] ;  /* 0x0001700000047ab9 */ /* 0x000fe20000000a00 */
[----:B------:R-:W-:Y:S01]  /*1c70*/  BSSY B0, `(.L_x_29) ;  /* 0x0000625000007945 */ /* 0x000fe20003800000 */
[-C--:B0-----:R-:W-:Y:S02]  /*1c80*/  IMAD R6, R11, R12.reuse, RZ ;  /* 0x0000000c0b067224 */ /* 0x081fe400078e02ff */
[----:B------:R-:W-:-:S04]  /*1c90*/  IMAD.WIDE.U32 R4, R161, R12, R4 ;  /* 0x0000000ca1047225 */ /* 0x000fc800078e0004 */
[----:B------:R-:W-:Y:S01]  /*1ca0*/  IMAD R3, R161, R13, R6 ;  /* 0x0000000da1037224 */ /* 0x000fe200078e0206 */
[----:B------:R-:W-:-:S03]  /*1cb0*/  IADD3 R4, P0, R4, UR4, RZ ;  /* 0x0000000404047c10 */ /* 0x000fc6000ff1e0ff */
[----:B------:R-:W-:Y:S01]  /*1cc0*/  IMAD.IADD R3, R5, 0x1, R3 ;  /* 0x0000000105037824 */ /* 0x000fe200078e0203 */
[----:B------:R-:W-:-:S04]  /*1cd0*/  LEA R6, P1, R12, R4, 0x3 ;  /* 0x000000040c067211 */ /* 0x000fc800078218ff */
[----:B------:R-:W-:Y:S02]  /*1ce0*/  IADD3.X R5, R3, UR5, RZ, P0, !PT ;  /* 0x0000000503057c10 */ /* 0x000fe400087fe4ff */
[----:B-----5:R-:W-:Y:S02]  /*1cf0*/  ISETP.NE.AND P0, PT, R154, RZ, PT ;  /* 0x000000ff9a00720c */ /* 0x020fe40003f05270 */
[----:B------:R-:W-:-:S11]  /*1d00*/  LEA.HI.X R7, R12, R5, R13, 0x3, P1 ;  /* 0x000000050c077211 */ /* 0x000fd600008f1c0d */
[----:B------:R-:W-:Y:S05]  /*1d10*/  @!P0 BRA `(.L_x_30) ;  /* 0x0000004800608947 */ /* 0x000fea0003800000 */
[----:B------:R-:W0:Y:S01]  /*1d20*/  LDC.64 R156, c[0x0][0x5b0] ;  /* 0x00016c00ff9c7b82 */ /* 0x000e220000000a00 */
[----:B------:R-:W-:Y:S01]  /*1d30*/  ULDC.64 UR4, c[0x0][0x5b8] ;  /* 0x00016e0000047ab9 */ /* 0x000fe20000000a00 */
[----:B------:R-:W-:Y:S01]  /*1d40*/  ISETP.GE.AND P1, PT, R160, 0x1, PT ;  /* 0x00000001a000780c */ /* 0x000fe20003f26270 */
[----:B------:R-:W-:Y:S01]  /*1d50*/  IMAD R3, R14, UR4, RZ ;  /* 0x000000040e037c24 */ /* 0x000fe2000f8e02ff */
[----:B------:R-:W-:Y:S01]  /*1d60*/  BSSY B1, `(.L_x_31) ;  /* 0x000000e000017945 */ /* 0x000fe20003800000 */
[----:B------:R-:W-:Y:S01]  /*1d70*/  IMAD.WIDE.U32 R20, R22, UR4, R8 ;  /* 0x0000000416147c25 */ /* 0x000fe2000f8e0008 */
[----:B------:R-:W-:Y:S02]  /*1d80*/  ISETP.LT.OR P5, PT, R0, 0x1, !P1 ;  /* 0x000000010000780c */ /* 0x000fe40004fa1670 */
[----:B------:R-:W1:Y:S01]  /*1d90*/  LDC.64 R158, c[0x0][0x5a8] ;  /* 0x00016a00ff9e7b82 */ /* 0x000e620000000a00 */
[----:B------:R-:W-:Y:S02]  /*1da0*/  IMAD R3, R22, UR5, R3 ;  /* 0x0000000516037c24 */ /* 0x000fe4000f8e0203 */
[----:B------:R-:W-:-:S02]  /*1db0*/  IMAD.MOV.U32 R14, RZ, RZ, R20 ;  /* 0x000000ffff0e7224 */ /* 0x000fc400078e0014 */
[----:B------:R-:W-:Y:S02]  /*1dc0*/  IMAD.IADD R15, R21, 0x1, R3 ;  /* 0x00000001150f7824 */ /* 0x000fe400078e0203 */
[-C--:B0-----:R-:W-:Y:S02]  /*1dd0*/  IMAD R10, R11, R156.reuse, RZ ;  /* 0x0000009c0b0a7224 */ /* 0x081fe400078e02ff */
[----:B------:R-:W-:-:S04]  /*1de0*/  IMAD.WIDE.U32 R8, R161, R156, R14 ;  /* 0x0000009ca1087225 */ /* 0x000fc800078e000e */
[----:B------:R-:W-:Y:S01]  /*1df0*/  IMAD R13, R161, R157, R10 ;  /* 0x0000009da10d7224 */ /* 0x000fe200078e020a */
[----:B-1----:R-:W-:-:S04]  /*1e00*/  IADD3 R8, P0, R8, R158, RZ ;  /* 0x0000009e08087210 */ /* 0x002fc80007f1e0ff */
[----:B------:R-:W-:Y:S01]  /*1e10*/  IADD3.X R9, R159, R9, R13, P0, !PT ;  /* 0x000000099f097210 */ /* 0x000fe200007fe40d */
[----:B------:R-:W-:Y:S08]  /*1e20*/  @P5 BRA `(.L_x_32) ;  /* 0x0000000000045947 */ /* 0x000ff00003800000 */
[----:B--2---:R0:W5:Y:S02]  /*1e30*/  LDG.E.U8 R155, desc[UR36][R8.64] ;  /* 0x00000024089b7981 */ /* 0x004164000c1e1100 */
.L_x_32:
[----:B------:R-:W-:Y:S05]  /*1e40*/  BSYNC B1 ;  /* 0x0000000000017941 */ /* 0x000fea0003800000 */
.L_x_31:
[----:B-----5:R-:W-:Y:S01]  /*1e50*/  LOP3.LUT R3, R155, 0xffff, RZ, 0xc0, !PT ;  /* 0x0000ffff9b037812 */ /* 0x020fe200078ec0ff */
[----:B------:R-:W-:Y:S01]  /*1e60*/  IMAD.SHL.U32 R10, R156, 0x8, RZ ;  /* 0x000000089c0a7824 */ /* 0x000fe200078e00ff */
[----:B------:R-:W-:Y:S01]  /*1e70*/  ISETP.LT.OR P2, PT, R0, 0x2, !P1 ;  /* 0x000000020000780c */ /* 0x000fe20004f41670 */
[----:B------:R-:W-:Y:S01]  /*1e80*/  BSSY B1, `(.L_x_33) ;  /* 0x000000e000017945 */ /* 0x000fe20003800000 */
[----:B------:R-:W-:Y:S02]  /*1e90*/  PRMT R3, R3, 0x8880, RZ ;  /* 0x0000888003037816 */ /* 0x000fe400000000ff */
[----:B------:R-:W-:Y:S02]  /*1ea0*/  SHF.L.U64.HI R11, R156, 0x3, R157 ;  /* 0x000000039c0b7819 */ /* 0x000fe4000001029d */
[----:B------:R-:W-:Y:S01]  /*1eb0*/  ISETP.GE.AND P0, PT, R160, 0x9, PT ;  /* 0x00000009a000780c */ /* 0x000fe20003f06270 */
[----:B------:R-:W-:Y:S02]  /*1ec0*/  IMAD R12, R3, R154, RZ ;  /* 0x0000009a030c7224 */ /* 0x000fe400078e02ff */
[----:B------:R-:W-:-:S04]  /*1ed0*/  IMAD.WIDE.U32 R10, R161, R156, R10 ;  /* 0x0000009ca10a7225 */ /* 0x000fc800078e000a */
[----:B------:R-:W-:Y:S01]  /*1ee0*/  @!P5 IMAD R3, R24, R153, R12 ;  /* 0x000000991803d224 */ /* 0x000fe200078e020c */
[----:B------:R-:W-:Y:S01]  /*1ef0*/  IADD3 R10, P3, P4, R20, R158, R10 ;  /* 0x0000009e140a7210 */ /* 0x000fe20007c7e00a */
[----:B------:R-:W-:-:S03]  /*1f00*/  IMAD.IADD R13, R13, 0x1, R11 ;  /* 0x000000010d0d7824 */ /* 0x000fc600078e020b */
[----:B------:R1:W-:Y:S01]  /*1f10*/  @!P5 STG.E.U8 desc[UR36][R4.64], R3 ;  /* 0x000000030400d986 */ /* 0x0003e2000c101124 */
[----:B------:R-:W-:Y:S08]  /*1f20*/  @P2 BRA `(.L_x_34) ;  /* 0x00000000000c2947 */ /* 0x000ff00003800000 */
[----:B--2---:R-:W1:Y:S02]  /*1f30*/  LDG.E.U8 R155, desc[UR36][R8.64+0x1] ;  /* 0x00000124089b7981 */ /* 0x004e64000c1e1100 */
[----:B-1----:R-:W-:-:S05]  /*1f40*/  PRMT R3, R155, 0x8880, RZ ;  /* 0x000088809b037816 */ /* 0x002fca00000000ff */
[----:B------:R-:W-:-:S07]  /*1f50*/  IMAD R12, R3, R154, RZ ;  /* 0x0000009a030c7224 */ /* 0x000fce00078e02ff */
.L_x_34:
[----:B------:R-:W-:Y:S05]  /*1f60*/  BSYNC B1 ;  /* 0x0000000000017941 */ /* 0x000fea0003800000 */
.L_x_33:
[C---:B------:R-:W-:Y:S01]  /*1f70*/  ISETP.LT.OR P5, PT, R0.reuse, 0x1, !P0 ;  /* 0x000000010000780c */ /* 0x040fe200047a1670 */
[----:B------:R-:W-:Y:S01]  /*1f80*/  @!P2 IMAD R25, R25, R153, R12 ;  /* 0x000000991919a224 */ /* 0x000fe200078e020c */
[----:B------:R-:W-:Y:S01]  /*1f90*/  BSSY B1, `(.L_x_35) ;  /* 0x000000a000017945 */ /* 0x000fe20003800000 */
[----:B------:R-:W-:Y:S02]  /*1fa0*/  IADD3.X R11, R15, R159, R13, P3, P4 ;  /* 0x0000009f0f0b7210 */ /* 0x000fe40001fe840d */
[C---:B------:R-:W-:Y:S01]  /*1fb0*/  ISETP.LT.OR P3, PT, R0.reuse, 0x2, !P0 ;  /* 0x000000020000780c */ /* 0x040fe20004761670 */
[----:B------:R3:W-:Y:S01]  /*1fc0*/  @!P2 STG.E.U8 desc[UR36][R4.64+0x1], R25 ;  /* 0x000001190400a986 */ /* 0x0007e2000c101124 */
[C---:B------:R-:W-:Y:S02]  /*1fd0*/  ISETP.LT.OR P4, PT, R0.reuse, 0x9, !P1 ;  /* 0x000000090000780c */ /* 0x040fe40004f81670 */
[----:B------:R-:W-:-:S04]  /*1fe0*/  ISETP.LT.OR P2, PT, R0, 0xa, !P1 ;  /* 0x0000000a0000780c */ /* 0x000fc80004f41670 */
[----:B------:R-:W-:Y:S09]  /*1ff0*/  @P5 BRA `(.L_x_36) ;  /* 0x00000000000c5947 */ /* 0x000ff20003800000 */
[----:B--2---:R-:W1:Y:S02]  /*2000*/  LDG.E.U8 R155, desc[UR36][R10.64] ;  /* 0x000000240a9b7981 */ /* 0x004e64000c1e1100 */
[----:B-1----:R-:W-:-:S05]  /*2010*/  PRMT R3, R155, 0x8880, RZ ;  /* 0x000088809b037816 */ /* 0x002fca00000000ff */
[----:B------:R-:W-:-:S07]  /*2020*/  IMAD R12, R3, R154, RZ ;  /* 0x0000009a030c7224 */ /* 0x000fce00078e02ff */
.L_x_36:
[----:B------:R-:W-:Y:S05]  /*2030*/  BSYNC B1 ;  /* 0x0000000000017941 */ /* 0x000fea0003800000 */
.L_x_35:
[----:B-1----:R-:W-:Y:S01]  /*2040*/  @!P5 IMAD R3, R26, R153, R12 ;  /* 0x000000991a03d224 */ /* 0x002fe200078e020c */
[----:B------:R-:W-:Y:S04]  /*2050*/  BSSY B1, `(.L_x_37) ;  /* 0x0000006000017945 */ /* 0x000fe80003800000 */
[----:B------:R1:W-:Y:S01]  /*2060*/  @!P5 STG.E.U8 desc[UR36][R6.64], R3 ;  /* 0x000000030600d986 */ /* 0x0003e2000c101124 */
[----:B------:R-:W-:Y:S05]  /*2070*/  @P3 BRA `(.L_x_38) ;  /* 0x00000000000c3947 */ /* 0x000fea0003800000 */
[----:B--2---:R-:W1:Y:S02]  /*2080*/  LDG.E.U8 R155, desc[UR36][R10.64+0x1] ;  /* 0x000001240a9b7981 */ /* 0x004e64000c1e1100 */
[----:B-1----:R-:W-:-:S05]  /*2090*/  PRMT R3, R155, 0x8880, RZ ;  /* 0x000088809b037816 */ /* 0x002fca00000000ff */
[----:B------:R-:W-:-:S07]  /*20a0*/  IMAD R12, R3, R154, RZ ;  /* 0x0000009a030c7224 */ /* 0x000fce00078e02ff */
.L_x_38:
[----:B------:R-:W-:Y:S05]  /*20b0*/  BSYNC B1 ;  /* 0x0000000000017941 */ /* 0x000fea0003800000 */
.L_x_37:
[----:B------:R-:W-:Y:S01]  /*20c0*/  @!P3 IMAD R27, R27, R153, R12 ;  /* 0x000000991b1bb224 */ /* 0x000fe200078e020c */
[----:B------:R-:W-:Y:S04]  /*20d0*/  BSSY B1, `(.L_x_39) ;  /* 0x0000006000017945 */ /* 0x000fe80003800000 */
[----:B------:R4:W-:Y:S01]  /*20e0*/  @!P3 STG.E.U8 desc[UR36][R6.64+0x1], R27 ;  /* 0x0000011b0600b986 */ /* 0x0009e2000c101124 */
[----:B------:R-:W-:Y:S05]  /*20f0*/  @P4 BRA `(.L_x_40) ;  /* 0x00000000000c4947 */ /* 0x000fea0003800000 */
[----:B--2---:R-:W1:Y:S02]  /*2100*/  LDG.E.U8 R155, desc[UR36][R8.64+0x8] ;  /* 0x00000824089b7981 */ /* 0x004e64000c1e1100 */
[----:B-1----:R-:W-:-:S05]  /*2110*/  PRMT R3, R155, 0x8880, RZ ;  /* 0x000088809b037816 */ /* 0x002fca00000000ff */
[----:B------:R-:W-:-:S07]  /*2120*/  IMAD R12, R3, R154, RZ ;  /* 0x0000009a030c7224 */ /* 0x000fce00078e02ff */
.L_x_40:
[----:B------:R-:W-:Y:S05]  /*2130*/  BSYNC B1 ;  /* 0x0000000000017941 */ /* 0x000fea0003800000 */
.L_x_39:
[----:B-1----:R-:W-:Y:S01]  /*2140*/  @!P4 IMAD R3, R28, R153, R12 ;  /* 0x000000991c03c224 */ /* 0x002fe200078e020c */
[----:B------:R-:W-:Y:S04]  /*2150*/  BSSY B1, `(.L_x_41) ;  /* 0x0000006000017945 */ /* 0x000fe80003800000 */
[----:B------:R1:W-:Y:S01]  /*2160*/  @!P4 STG.E.U8 desc[UR36][R4.64+0x8], R3 ;  /* 0x000008030400c986 */ /* 0x0003e2000c101124 */
[----:B------:R-:W-:Y:S05]  /*2170*/  @P2 BRA `(.L_x_42) ;  /* 0x00000000000c2947 */ /* 0x000fea0003800000 */
[----:B--2---:R-:W1:Y:S02]  /*2180*/  LDG.E.U8 R155, desc[UR36][R8.64+0x9] ;  /* 0x00000924089b7981 */ /* 0x004e64000c1e1100 */
[----:B-1----:R-:W-:-:S05]  /*2190*/  PRMT R3, R155, 0x8880, RZ ;  /* 0x000088809b037816 */ /* 0x002fca00000000ff */
[----:B------:R-:W-:-:S07]  /*21a0*/  IMAD R12, R3, R154, RZ ;  /* 0x0000009a030c7224 */ /* 0x000fce00078e02ff */
.L_x_42:
[----:B------:R-:W-:Y:S05]  /*21b0*/  BSYNC B1 ;  /* 0x0000000000017941 */ /* 0x000fea0003800000 */
.L_x_41:
[C---:B------:R-:W-:Y:S01]  /*21c0*/  ISETP.LT.OR P4, PT, R0.reuse, 0x9, !P0 ;  /* 0x000000090000780c */ /* 0x040fe20004781670 */
[----:B------:R-:W-:Y:S01]  /*21d0*/  @!P2 IMAD R29, R29, R153, R12 ;  /* 0x000000991d1da224 */ /* 0x000fe200078e020c */
[----:B------:R-:W-:Y:S01]  /*21e0*/  BSSY B1, `(.L_x_43) ;  /* 0x0000009000017945 */ /* 0x000fe20003800000 */
[C---:B------:R-:W-:Y:S02]  /*21f0*/  ISETP.LT.OR P3, PT, R0.reuse, 0xa, !P0 ;  /* 0x0000000a0000780c */ /* 0x040fe40004761670 */
[C---:B------:R-:W-:Y:S01]  /*2200*/  ISETP.LT.OR P5, PT, R0.reuse, 0x11, !P1 ;  /* 0x000000110000780c */ /* 0x040fe20004fa1670 */
[----:B------:R0:W-:Y:S01]  /*2210*/  @!P2 STG.E.U8 desc[UR36][R4.64+0x9], R29 ;  /* 0x0000091d0400a986 */ /* 0x0001e2000c101124 */
[----:B------:R-:W-:-:S06]  /*2220*/  ISETP.LT.OR P2, PT, R0, 0x12, !P1 ;  /* 0x000000120000780c */ /* 0x000fcc0004f41670 */
[----:B------:R-:W-:Y:S07]  /*2230*/  @P4 BRA `(.L_x_44) ;  /* 0x00000000000c4947 */ /* 0x000fee0003800000 */
[----:B--2---:R-:W1:Y:S02]  /*2240*/  LDG.E.U8 R155, desc[UR36][R10.64+0x8] ;  /* 0x000008240a9b7981 */ /* 0x004e64000c1e1100 */
[----:B-1----:R-:W-:-:S05]  /*2250*/  PRMT R3, R155, 0x8880, RZ ;  /* 0x000088809b037816 */ /* 0x002fca00000000ff */
[----:B------:R-:W-:-:S07]  /*2260*/  IMAD R12, R3, R154, RZ ;  /* 0x0000009a030c7224 */ /* 0x000fce00078e02ff */
.L_x_44:
[----:B------:R-:W-:Y:S05]  /*2270*/  BSYNC B1 ;  /* 0x0000000000017941 */ /* 0x000fea0003800000 */
.L_x_43:
[----:B-1----:R-:W-:Y:S01]  /*2280*/  @!P4 IMAD R3, R30, R153, R12 ;  /* 0x000000991e03c224 */ /* 0x002fe200078e020c */
[----:B------:R-:W-:Y:S04]  /*2290*/  BSSY B1, `(.L_x_45) ;  /* 0x0000006000017945 */ /* 0x000fe80003800000 */
[----:B------:R1:W-:Y:S01]  /*22a0*/  @!P4 STG.E.U8 desc[UR36][R6.64+0x8], R3 ;  /* 0x000008030600c986 */ /* 0x0003e2000c101124 */
[----:B------:R-:W-:Y:S05]  /*22b0*/  @P3 BRA `(.L_x_46) ;  /* 0x00000000000c3947 */ /* 0x000fea0003800000 */
[----:B--2---:R-:W1:Y:S02]  /*22c0*/  LDG.E.U8 R155, desc[UR36][R10.64+0x9] ;  /* 0x000009240a9b7981 */ /* 0x004e64000c1e1100 */
[----:B-1----:R-:W-:-:S05]  /*22d0*/  PRMT R3, R155, 0x8880, RZ ;  /* 0x000088809b037816 */ /* 0x002fca00000000ff */
[----:B------:R-:W-:-:S07]  /*22e0*/  IMAD R12, R3, R154, RZ ;  /* 0x0000009a030c7224 */ /* 0x000fce00078e02ff */
.L_x_46:
[----:B------:R-:W-:Y:S05]  /*22f0*/  BSYNC B1 ;  /* 0x0000000000017941 */ /* 0x000fea0003800000 */
.L_x_45:
[----:B------:R-:W-:Y:S01]  /*2300*/  @!P3 IMAD R31, R31, R153, R12 ;  /* 0x000000991f1fb224 */ /* 0x000fe200078e020c */
[----:B------:R-:W-:Y:S04]  /*2310*/  BSSY B1, `(.L_x_47) ;  /* 0x0000006000017945 */ /* 0x000fe80003800000 */
[----:B------:R0:W-:Y:S01]  /*2320*/  @!P3 STG.E.U8 desc[UR36][R6.64+0x9], R31 ;  /* 0x0000091f0600b986 */ /* 0x0001e2000c101124 */
[----:B------:R-:W-:Y:S05]  /*2330*/  @P5 BRA `(.L_x_48) ;  /* 0x00000000000c5947 */ /* 0x000fea0003800000 */
[----:B--2---:R-:W1:Y:S02]  /*2340*/  LDG.E.U8 R155, desc[UR36][R8.64+0x10] ;  /* 0x00001024089b7981 */ /* 0x004e64000c1e1100 */
[----:B-1----:R-:W-:-:S05]  /*2350*/  PRMT R3, R155, 0x8880, RZ ;  /* 0x000088809b037816 */ /* 0x002fca00000000ff */
[----:B------:R-:W-:-:S07]  /*2360*/  IMAD R12, R3, R154, RZ ;  /* 0x0000009a030c7224 */ /* 0x000fce00078e02ff */
.L_x_48:
[----:B------:R-:W-:Y:S05]  /*2370*/  BSYNC B1 ;  /* 0x0000000000017941 */ /* 0x000fea0003800000 */
.L_x_47:
[----:B-1----:R-:W-:Y:S01]  /*2380*/  @!P5 IMAD R3, R32, R153, R12 ;  /* 0x000000992003d224 */ /* 0x002fe200078e020c */
[----:B------:R-:W-:Y:S04]  /*2390*/  BSSY B1, `(.L_x_49) ;  /* 0x0000006000017945 */ /* 0x000fe80003800000 */
[----:B------:R1:W-:Y:S01]  /*23a0*/  @!P5 STG.E.U8 desc[UR36][R4.64+0x10], R3 ;  /* 0x000010030400d986 */ /* 0x0003e2000c101124 */
[----:B------:R-:W-:Y:S05]  /*23b0*/  @P2 BRA `(.L_x_50) ;  /* 0x00000000000c2947 */ /* 0x000fea0003800000 */
[----:B--2---:R-:W1:Y:S02]  /*23c0*/  LDG.E.U8 R155, desc[UR36][R8.64+0x11] ;  /* 0x00001124089b7981 */ /* 0x004e64000c1e1100 */
[----:B-1----:R-:W-:-:S05]  /*23d0*/  PRMT R3, R155, 0x8880, RZ ;  /* 0x000088809b037816 */ /* 0x002fca00000000ff */
[----:B------:R-:W-:-:S07]  /*23e0*/  IMAD R12, R3, R154, RZ ;  /* 0x0000009a030c7224 */ /* 0x000fce00078e02ff */
.L_x_50:
[----:B------:R-:W-:Y:S05]  /*23f0*/  BSYNC B1 ;  /* 0x0000000000017941 */ /* 0x000fea0003800000 */
.L_x_49:
        /* <DEDUP_REMOVED lines=11> */
.L_x_52:
[----:B------:R-:W-:Y:S05]  /*24b0*/  BSYNC B1 ;  /* 0x0000000000017941 */ /* 0x000fea0003800000 */
.L_x_51:
[----:B-1----:R-:W-:Y:S01]  /*24c0*/  @!P4 IMAD R3, R34, R153, R12 ;  /* 0x000000992203c224 */ /* 0x002fe200078e020c */
[----:B------:R-:W-:Y:S04]  /*24d0*/  BSSY B1, `(.L_x_53) ;  /* 0x0000006000017945 */ /* 0x000fe80003800000 */
[----:B------:R1:W-:Y:S01]  /*24e0*/  @!P4 STG.E.U8 desc[UR36][R6.64+0x10], R3 ;  /* 0x000010030600c986 */ /* 0x0003e2000c101124 */
[----:B------:R-:W-:Y:S05]  /*24f0*/  @P3 BRA `(.L_x_54) ;  /* 0x00000000000c3947 */ /* 0x000fea0003800000 */
[----:B--2---:R-:W1:Y:S02]  /*2500*/  LDG.E.U8 R155, desc[UR36][R10.64+0x11] ;  /* 0x000011240a9b7981 */ /* 0x004e64000c1e1100 */
[----:B-1----:R-:W-:-:S05]  /*2510*/  PRMT R3, R155, 0x8880, RZ ;  /* 0x000088809b037816 */ /* 0x002fca00000000ff */
[----:B------:R-:W-:-:S07]  /*2520*/  IMAD R12, R3, R154, RZ ;  /* 0x0000009a030c7224 */ /* 0x000fce00078e02ff */
.L_x_54:
[----:B------:R-:W-:Y:S05]  /*2530*/  BSYNC B1 ;  /* 0x0000000000017941 */ /* 0x000fea0003800000 */
.L_x_53:
[----:B------:R-:W-:Y:S01]  /*2540*/  @!P3 IMAD R35, R35, R153, R12 ;  /* 0x000000992323b224 */ /* 0x000fe200078e020c */
[----:B------:R-:W-:Y:S04]  /*2550*/  BSSY B1, `(.L_x_55) ;  /* 0x0000006000017945 */ /* 0x000fe80003800000 */
[----:B------:R0:W-:Y:S01]  /*2560*/  @!P3 STG.E.U8 desc[UR36][R6.64+0x11], R35 ;  /* 0x000011230600b986 */ /* 0x0001e2000c101124 */
[----:B------:R-:W-:Y:S05]  /*2570*/  @P5 BRA `(.L_x_56) ;  /* 0x00000000000c5947 */ /* 0x000fea0003800000 */
[----:B--2---:R-:W1:Y:S02]  /*2580*/  LDG.E.U8 R155, desc[UR36][R8.64+0x18] ;  /* 0x00001824089b7981 */ /* 0x004e64000c1e1100 */
[----:B-1----:R-:W-:-:S05]  /*2590*/  PRMT R3, R155, 0x8880, RZ ;  /* 0x000088809b037816 */ /* 0x002fca00000000ff */
[----:B------:R-:W-:-:S07]  /*25a0*/  IMAD R12, R3, R154, RZ ;  /* 0x0000009a030c7224 */ /* 0x000fce00078e02ff */
.L_x_56:
[----:B------:R-:W-:Y:S05]  /*25b0*/  BSYNC B1 ;  /* 0x0000000000017941 */ /* 0x000fea0003800000 */
.L_x_55:
[----:B-1----:R-:W-:Y:S01]  /*25c0*/  @!P5 IMAD R3, R36, R153, R12 ;  /* 0x000000992403d224 */ /* 0x002fe200078e020c */
[----:B------:R-:W-:Y:S04]  /*25d0*/  BSSY B1, `(.L_x_57) ;  /* 0x0000006000017945 */ /* 0x000fe80003800000 */
[----:B------:R1:W-:Y:S01]  /*25e0*/  @!P5 STG.E.U8 desc[UR36][R4.64+0x18], R3 ;  /* 0x000018030400d986 */ /* 0x0003e2000c101124 */
[----:B------:R-:W-:Y:S05]  /*25f0*/  @P2 BRA `(.L_x_58) ;  /* 0x00000000000c2947 */ /* 0x000fea0003800000 */
[----:B--2---:R-:W1:Y:S02]  /*2600*/  LDG.E.U8 R155, desc[UR36][R8.64+0x19] ;  /* 0x00001924089b7981 */ /* 0x004e64000c1e1100 */
[----:B-1----:R-:W-:-:S05]  /*2610*/  PRMT R3, R155, 0x8880, RZ ;  /* 0x000088809b037816 */ /* 0x002fca00000000ff */
[----:B------:R-:W-:-:S07]  /*2620*/  IMAD R12, R3, R154, RZ ;  /* 0x0000009a030c7224 */ /* 0x000fce00078e02ff */
.L_x_58:
[----:B------:R-:W-:Y:S05]  /*2630*/  BSYNC B1 ;  /* 0x0000000000017941 */ /* 0x000fea0003800000 */
.L_x_57:
        /* <DEDUP_REMOVED lines=11> */
.L_x_60:
[----:B------:R-:W-:Y:S05]  /*26f0*/  BSYNC B1 ;  /* 0x0000000000017941 */ /* 0x000fea0003800000 */
.L_x_59:
[----:B-1----:R-:W-:Y:S01]  /*2700*/  @!P4 IMAD R3, R38, R153, R12 ;  /* 0x000000992603c224 */ /* 0x002fe200078e020c */
[----:B------:R-:W-:Y:S04]  /*2710*/  BSSY B1, `(.L_x_61) ;  /* 0x0000006000017945 */ /* 0x000fe80003800000 */
[----:B------:R1:W-:Y:S01]  /*2720*/  @!P4 STG.E.U8 desc[UR36][R6.64+0x18], R3 ;  /* 0x000018030600c986 */ /* 0x0003e2000c101124 */
[----:B------:R-:W-:Y:S05]  /*2730*/  @P3 BRA `(.L_x_62) ;  /* 0x00000000000c3947 */ /* 0x000fea0003800000 */
[----:B--2---:R-:W1:Y:S02]  /*2740*/  LDG.E.U8 R155, desc[UR36][R10.64+0x19] ;  /* 0x000019240a9b7981 */ /* 0x004e64000c1e1100 */
[----:B-1----:R-:W-:-:S05]  /*2750*/  PRMT R3, R155, 0x8880, RZ ;  /* 0x000088809b037816 */ /* 0x002fca00000000ff */
[----:B------:R-:W-:-:S07]  /*2760*/  IMAD R12, R3, R154, RZ ;  /* 0x0000009a030c7224 */ /* 0x000fce00078e02ff */
.L_x_62:
[----:B------:R-:W-:Y:S05]  /*2770*/  BSYNC B1 ;  /* 0x0000000000017941 */ /* 0x000fea0003800000 */
.L_x_61:
[----:B------:R-:W-:Y:S01]  /*2780*/  @!P3 IMAD R39, R39, R153, R12 ;  /* 0x000000992727b224 */ /* 0x000fe200078e020c */
[----:B------:R-:W-:Y:S04]  /*2790*/  BSSY B1, `(.L_x_63) ;  /* 0x0000006000017945 */ /* 0x000fe80003800000 */
[----:B------:R0:W-:Y:S01]  /*27a0*/  @!P3 STG.E.U8 desc[UR36][R6.64+0x19], R39 ;  /* 0x000019270600b986 */ /* 0x0001e2000c101124 */
[----:B------:R-:W-:Y:S05]  /*27b0*/  @P5 BRA `(.L_x_64) ;  /* 0x00000000000c5947 */ /* 0x000fea0003800000 */
[----:B--2---:R-:W1:Y:S02]  /*27c0*/  LDG.E.U8 R155, desc[UR36][R8.64+0x20] ;  /* 0x00002024089b7981 */ /* 0x004e64000c1e1100 */
[----:B-1----:R-:W-:-:S05]  /*27d0*/  PRMT R3, R155, 0x8880, RZ ;  /* 0x000088809b037816 */ /* 0x002fca00000000ff */
[----:B------:R-:W-:-:S07]  /*27e0*/  IMAD R12, R3, R154, RZ ;  /* 0x0000009a030c7224 */ /* 0x000fce00078e02ff */
.L_x_64:
[----:B------:R-:W-:Y:S05]  /*27f0*/  BSYNC B1 ;  /* 0x0000000000017941 */ /* 0x000fea0003800000 */
.L_x_63:
[----:B-1----:R-:W-:Y:S01]  /*2800*/  @!P5 IMAD R3, R40, R153, R12 ;  /* 0x000000992803d224 */ /* 0x002fe200078e020c */
[----:B------:R-:W-:Y:S04]  /*2810*/  BSSY B1, `(.L_x_65) ;  /* 0x0000006000017945 */ /* 0x000fe80003800000 */
[----:B------:R1:W-:Y:S01]  /*2820*/  @!P5 STG.E.U8 desc[UR36][R4.64+0x20], R3 ;  /* 0x000020030400d986 */ /* 0x0003e2000c101124 */
[----:B------:R-:W-:Y:S05]  /*2830*/  @P2 BRA `(.L_x_66) ;  /* 0x00000000000c2947 */ /* 0x000fea0003800000 */
[----:B--2---:R-:W1:Y:S02]  /*2840*/  LDG.E.U8 R155, desc[UR36][R8.64+0x21] ;  /* 0x00002124089b7981 */ /* 0x004e64000c1e1100 */
[----:B-1----:R-:W-:-:S05]  /*2850*/  PRMT R3, R155, 0x8880, RZ ;  /* 0x000088809b037816 */ /* 0x002fca00000000ff */
[----:B------:R-:W-:-:S07]  /*2860*/  IMAD R12, R3, R154, RZ ;  /* 0x0000009a030c7224 */ /* 0x000fce00078e02ff */
.L_x_66:
[----:B------:R-:W-:Y:S05]  /*2870*/  BSYNC B1 ;  /* 0x0000000000017941 */ /* 0x000fea0003800000 */
.L_x_65:
        /* <DEDUP_REMOVED lines=11> */
.L_x_68:
[----:B------:R-:W-:Y:S05]  /*2930*/  BSYNC B1 ;  /* 0x0000000000017941 */ /* 0x000fea0003800000 */
.L_x_67:
[----:B-1----:R-:W-:Y:S01]  /*2940*/  @!P4 IMAD R3, R42, R153, R12 ;  /* 0x000000992a03c224 */ /* 0x002fe200078e020c */
[----:B------:R-:W-:Y:S04]  /*2950*/  BSSY B1, `(.L_x_69) ;  /* 0x0000006000017945 */ /* 0x000fe80003800000 */
[----:B------:R1:W-:Y:S01]  /*2960*/  @!P4 STG.E.U8 desc[UR36][R6.64+0x20], R3 ;  /* 0x000020030600c986 */ /* 0x0003e2000c101124 */
[----:B------:R-:W-:Y:S05]  /*2970*/  @P3 BRA `(.L_x_70) ;  /* 0x00000000000c3947 */ /* 0x000fea0003800000 */
[----:B--2---:R-:W1:Y:S02]  /*2980*/  LDG.E.U8 R155, desc[UR36][R10.64+0x21] ;  /* 0x000021240a9b7981 */ /* 0x004e64000c1e1100 */
[----:B-1----:R-:W-:-:S05]  /*2990*/  PRMT R3, R155, 0x8880, RZ ;  /* 0x000088809b037816 */ /* 0x002fca00000000ff */
[----:B------:R-:W-:-:S07]  /*29a0*/  IMAD R12, R3, R154, RZ ;  /* 0x0000009a030c7224 */ /* 0x000fce00078e02ff */
.L_x_70:
[----:B------:R-:W-:Y:S05]  /*29b0*/  BSYNC B1 ;  /* 0x0000000000017941 */ /* 0x000fea0003800000 */
.L_x_69:
[----:B------:R-:W-:Y:S01]  /*29c0*/  @!P3 IMAD R43, R43, R153, R12 ;  /* 0x000000992b2bb224 */ /* 0x000fe200078e020c */
[----:B------:R-:W-:Y:S04]  /*29d0*/  BSSY B1, `(.L_x_71) ;  /* 0x0000006000017945 */ /* 0x000fe80003800000 */
[----:B------:R0:W-:Y:S01]  /*29e0*/  @!P3 STG.E.U8 desc[UR36][R6.64+0x21], R43 ;  /* 0x0000212b0600b986 */ /* 0x0001e2000c101124 */
[----:B------:R-:W-:Y:S05]  /*29f0*/  @P5 BRA `(.L_x_72) ;  /* 0x00000000000c5947 */ /* 0x000fea0003800000 */
[----:B--2---:R-:W1:Y:S02]  /*2a00*/  LDG.E.U8 R155, desc[UR36][R8.64+0x28] ;  /* 0x00002824089b7981 */ /* 0x004e64000c1e1100 */
[----:B-1----:R-:W-:-:S05]  /*2a10*/  PRMT R3, R155, 0x8880, RZ ;  /* 0x000088809b037816 */ /* 0x002fca00000000ff */
[----:B------:R-:W-:-:S07]  /*2a20*/  IMAD R12, R3, R154, RZ ;  /* 0x0000009a030c7224 */ /* 0x000fce00078e02ff */
.L_x_72:
[----:B------:R-:W-:Y:S05]  /*2a30*/  BSYNC B1 ;  /* 0x0000000000017941 */ /* 0x000fea0003800000 */
.L_x_71:
[----:B-1----:R-:W-:Y:S01]  /*2a40*/  @!P5 IMAD R3, R44, R153, R12 ;  /* 0x000000992c03d224 */ /* 0x002fe200078e020c */
[----:B------:R-:W-:Y:S04]  /*2a50*/  BSSY B1, `(.L_x_73) ;  /* 0x0000006000017945 */ /* 0x000fe80003800000 */
[----:B------:R1:W-:Y:S01]  /*2a60*/  @!P5 STG.E.U8 desc[UR36][R4.64+0x28], R3 ;  /* 0x000028030400d986 */ /* 0x0003e2000c101124 */
[----:B------:R-:W-:Y:S05]  /*2a70*/  @P2 BRA `(.L_x_74) ;  /* 0x00000000000c2947 */ /* 0x000fea0003800000 */
[----:B--2---:R-:W1:Y:S02]  /*2a80*/  LDG.E.U8 R155, desc[UR36][R8.64+0x29] ;  /* 0x00002924089b7981 */ /* 0x004e64000c1e1100 */
[----:B-1----:R-:W-:-:S05]  /*2a90*/  PRMT R3, R155, 0x8880, RZ ;  /* 0x000088809b037816 */ /* 0x002fca00000000ff */
[----:B------:R-:W-:-:S07]  /*2aa0*/  IMAD R12, R3, R154, RZ ;  /* 0x0000009a030c7224 */ /* 0x000fce00078e02ff */
.L_x_74:
[----:B------:R-:W-:Y:S05]  /*2ab0*/  BSYNC B1 ;  /* 0x0000000000017941 */ /* 0x000fea0003800000 */
.L_x_73:
        /* <DEDUP_REMOVED lines=11> */
.L_x_76:
[----:B------:R-:W-:Y:S05]  /*2b70*/  BSYNC B1 ;  /* 0x0000000000017941 */ /* 0x000fea0003800000 */
.L_x_75:
[----:B-1----:R-:W-:Y:S01]  /*2b80*/  @!P4 IMAD R3, R46, R153, R12 ;  /* 0x000000992e03c224 */ /* 0x002fe200078e020c */
[----:B------:R-:W-:Y:S04]  /*2b90*/  BSSY B1, `(.L_x_77) ;  /* 0x0000006000017945 */ /* 0x000fe80003800000 */
[----:B------:R1:W-:Y:S01]  /*2ba0*/  @!P4 STG.E.U8 desc[UR36][R6.64+0x28], R3 ;  /* 0x000028030600c986 */ /* 0x0003e2000c101124 */
[----:B------:R-:W-:Y:S05]  /*2bb0*/  @P3 BRA `(.L_x_78) ;  /* 0x00000000000c3947 */ /* 0x000fea0003800000 */
[----:B--2---:R-:W1:Y:S02]  /*2bc0*/  LDG.E.U8 R155, desc[UR36][R10.64+0x29] ;  /* 0x000029240a9b7981 */ /* 0x004e64000c1e1100 */
[----:B-1----:R-:W-:-:S05]  /*2bd0*/  PRMT R3, R155, 0x8880, RZ ;  /* 0x000088809b037816 */ /* 0x002fca00000000ff */
[----:B------:R-:W-:-:S07]  /*2be0*/  IMAD R12, R3, R154, RZ ;  /* 0x0000009a030c7224 */ /* 0x000fce00078e02ff */
.L_x_78:
[----:B------:R-:W-:Y:S05]  /*2bf0*/  BSYNC B1 ;  /* 0x0000000000017941 */ /* 0x000fea0003800000 */
.L_x_77:
[----:B------:R-:W-:Y:S01]  /*2c00*/  @!P3 IMAD R47, R47, R153, R12 ;  /* 0x000000992f2fb224 */ /* 0x000fe200078e020c */
[----:B------:R-:W-:Y:S04]  /*2c10*/  BSSY B1, `(.L_x_79) ;  /* 0x0000006000017945 */ /* 0x000fe80003800000 */
[----:B------:R0:W-:Y:S01]  /*2c20*/  @!P3 STG.E.U8 desc[UR36][R6.64+0x29], R47 ;  /* 0x0000292f0600b986 */ /* 0x0001e2000c101124 */
[----:B------:R-:W-:Y:S05]  /*2c30*/  @P5 BRA `(.L_x_80) ;  /* 0x00000000000c5947 */ /* 0x000fea0003800000 */
[----:B--2---:R-:W1:Y:S02]  /*2c40*/  LDG.E.U8 R155, desc[UR36][R8.64+0x30] ;  /* 0x00003024089b7981 */ /* 0x004e64000c1e1100 */
[----:B-1----:R-:W-:-:S05]  /*2c50*/  PRMT R3, R155, 0x8880, RZ ;  /* 0x000088809b037816 */ /* 0x002fca00000000ff */
[----:B------:R-:W-:-:S07]  /*2c60*/  IMAD R12, R3, R154, RZ ;  /* 0x0000009a030c7224 */ /* 0x000fce00078e02ff */
.L_x_80:
[----:B------:R-:W-:Y:S05]  /*2c70*/  BSYNC B1 ;  /* 0x0000000000017941 */ /* 0x000fea0003800000 */
.L_x_79:
[----:B-1----:R-:W-:Y:S01]  /*2c80*/  @!P5 IMAD R3, R48, R153, R12 ;  /* 0x000000993003d224 */ /* 0x002fe200078e020c */
[----:B------:R-:W-:Y:S04]  /*2c90*/  BSSY B1, `(.L_x_81) ;  /* 0x0000006000017945 */ /* 0x000fe80003800000 */
[----:B------:R1:W-:Y:S01]  /*2ca0*/  @!P5 STG.E.U8 desc[UR36][R4.64+0x30], R3 ;  /* 0x000030030400d986 */ /* 0x0003e2000c101124 */
[----:B------:R-:W-:Y:S05]  /*2cb0*/  @P2 BRA `(.L_x_82) ;  /* 0x00000000000c2947 */ /* 0x000fea0003800000 */
[----:B--2---:R-:W1:Y:S02]  /*2cc0*/  LDG.E.U8 R155, desc[UR36][R8.64+0x31] ;  /* 0x00003124089b7981 */ /* 0x004e64000c1e1100 */
[----:B-1----:R-:W-:-:S05]  /*2cd0*/  PRMT R3, R155, 0x8880, RZ ;  /* 0x000088809b037816 */ /* 0x002fca00000000ff */
[----:B------:R-:W-:-:S07]  /*2ce0*/  IMAD R12, R3, R154, RZ ;  /* 0x0000009a030c7224 */ /* 0x000fce00078e02ff */
.L_x_82:
[----:B------:R-:W-:Y:S05]  /*2cf0*/  BSYNC B1 ;  /* 0x0000000000017941 */ /* 0x000fea0003800000 */
.L_x_81:
        /* <DEDUP_REMOVED lines=11> */
.L_x_84:
[----:B------:R-:W-:Y:S05]  /*2db0*/  BSYNC B1 ;  /* 0x0000000000017941 */ /* 0x000fea0003800000 */
.L_x_83:
[----:B-1----:R-:W-:Y:S01]  /*2dc0*/  @!P4 IMAD R3, R50, R153, R12 ;  /* 0x000000993203c224 */ /* 0x002fe200078e020c */
[----:B------:R-:W-:Y:S04]  /*2dd0*/  BSSY B1, `(.L_x_85) ;  /* 0x0000006000017945 */ /* 0x000fe80003800000 */
[----:B------:R1:W-:Y:S01]  /*2de0*/  @!P4 STG.E.U8 desc[UR36][R6.64+0x30], R3 ;  /* 0x000030030600c986 */ /* 0x0003e2000c101124 */
[----:B------:R-:W-:Y:S05]  /*2df0*/  @P3 BRA `(.L_x_86) ;  /* 0x00000000000c3947 */ /* 0x000fea0003800000 */
[----:B--2---:R-:W1:Y:S02]  /*2e00*/  LDG.E.U8 R155, desc[UR36][R10.64+0x31] ;  /* 0x000031240a9b7981 */ /* 0x004e64000c1e1100 */
[----:B-1----:R-:W-:-:S05]  /*2e10*/  PRMT R3, R155, 0x8880, RZ ;  /* 0x000088809b037816 */ /* 0x002fca00000000ff */
[----:B------:R-:W-:-:S07]  /*2e20*/  IMAD R12, R3, R154, RZ ;  /* 0x0000009a030c7224 */ /* 0x000fce00078e02ff */
.L_x_86:
[----:B------:R-:W-:Y:S05]  /*2e30*/  BSYNC B1 ;  /* 0x0000000000017941 */ /* 0x000fea0003800000 */
.L_x_85:
[----:B------:R-:W-:Y:S01]  /*2e40*/  @!P3 IMAD R51, R51, R153, R12 ;  /* 0x000000993333b224 */ /* 0x000fe200078e020c */
[----:B------:R-:W-:Y:S04]  /*2e50*/  BSSY B1, `(.L_x_87) ;  /* 0x0000006000017945 */ /* 0x000fe80003800000 */
[----:B------:R0:W-:Y:S01]  /*2e60*/  @!P3 STG.E.U8 desc[UR36][R6.64+0x31], R51 ;  /* 0x000031330600b986 */ /* 0x0001e2000c101124 */
[----:B------:R-:W-:Y:S05]  /*2e70*/  @P5 BRA `(.L_x_88) ;  /* 0x00000000000c5947 */ /* 0x000fea0003800000 */
[----:B--2---:R-:W1:Y:S02]  /*2e80*/  LDG.E.U8 R155, desc[UR36][R8.64+0x38] ;  /* 0x00003824089b7981 */ /* 0x004e64000c1e1100 */
[----:B-1----:R-:W-:-:S05]  /*2e90*/  PRMT R3, R155, 0x8880, RZ ;  /* 0x000088809b037816 */ /* 0x002fca00000000ff */
[----:B------:R-:W-:-:S07]  /*2ea0*/  IMAD R12, R3, R154, RZ ;  /* 0x0000009a030c7224 */ /* 0x000fce00078e02ff */
.L_x_88:
[----:B------:R-:W-:Y:S05]  /*2eb0*/  BSYNC B1 ;  /* 0x0000000000017941 */ /* 0x000fea0003800000 */
.L_x_87:
[----:B-1----:R-:W-:Y:S01]  /*2ec0*/  @!P5 IMAD R3, R52, R153, R12 ;  /* 0x000000993403d224 */ /* 0x002fe200078e020c */
[----:B------:R-:W-:Y:S04]  /*2ed0*/  BSSY B1, `(.L_x_89) ;  /* 0x0000006000017945 */ /* 0x000fe80003800000 */
[----:B------:R1:W-:Y:S01]  /*2ee0*/  @!P5 STG.E.U8 desc[UR36][R4.64+0x38], R3 ;  /* 0x000038030400d986 */ /* 0x0003e2000c101124 */
[----:B------:R-:W-:Y:S05]  /*2ef0*/  @P2 BRA `(.L_x_90) ;  /* 0x00000000000c2947 */ /* 0x000fea0003800000 */
[----:B--2---:R-:W1:Y:S02]  /*2f00*/  LDG.E.U8 R155, desc[UR36][R8.64+0x39] ;  /* 0x00003924089b7981 */ /* 0x004e64000c1e1100 */
[----:B-1----:R-:W-:-:S05]  /*2f10*/  PRMT R3, R155, 0x8880, RZ ;  /* 0x000088809b037816 */ /* 0x002fca00000000ff */
[----:B------:R-:W-:-:S07]  /*2f20*/  IMAD R12, R3, R154, RZ ;  /* 0x0000009a030c7224 */ /* 0x000fce00078e02ff */
.L_x_90:
[----:B------:R-:W-:Y:S05]  /*2f30*/  BSYNC B1 ;  /* 0x0000000000017941 */ /* 0x000fea0003800000 */
.L_x_89:
        /* <DEDUP_REMOVED lines=11> */
.L_x_92:
[----:B------:R-:W-:Y:S05]  /*2ff0*/  BSYNC B1 ;  /* 0x0000000000017941 */ /* 0x000fea0003800000 */
.L_x_91:
[----:B-1----:R-:W-:Y:S01]  /*3000*/  @!P4 IMAD R3, R54, R153, R12 ;  /* 0x000000993603c224 */ /* 0x002fe200078e020c */
[----:B------:R-:W-:Y:S04]  /*3010*/  BSSY B1, `(.L_x_93) ;  /* 0x0000006000017945 */ /* 0x000fe80003800000 */
[----:B------:R1:W-:Y:S01]  /*3020*/  @!P4 STG.E.U8 desc[UR36][R6.64+0x38], R3 ;  /* 0x000038030600c986 */ /* 0x0003e2000c101124 */
[----:B------:R-:W-:Y:S05]  /*3030*/  @P3 BRA `(.L_x_94) ;  /* 0x00000000000c3947 */ /* 0x000fea0003800000 */
[----:B--2---:R-:W1:Y:S02]  /*3040*/  LDG.E.U8 R155, desc[UR36][R10.64+0x39] ;  /* 0x000039240a9b7981 */ /* 0x004e64000c1e1100 */
[----:B-1----:R-:W-:-:S05]  /*3050*/  PRMT R3, R155, 0x8880, RZ ;  /* 0x000088809b037816 */ /* 0x002fca00000000ff */
[----:B------:R-:W-:-:S07]  /*3060*/  IMAD R12, R3, R154, RZ ;  /* 0x0000009a030c7224 */ /* 0x000fce00078e02ff */
.L_x_94:
[----:B------:R-:W-:Y:S05]  /*3070*/  BSYNC B1 ;  /* 0x0000000000017941 */ /* 0x000fea0003800000 */
.L_x_93:
[----:B------:R-:W-:Y:S01]  /*3080*/  @!P3 IMAD R55, R55, R153, R12 ;  /* 0x000000993737b224 */ /* 0x000fe200078e020c */
[----:B------:R-:W-:Y:S04]  /*3090*/  BSSY B1, `(.L_x_95) ;  /* 0x0000006000017945 */ /* 0x000fe80003800000 */
[----:B------:R0:W-:Y:S01]  /*30a0*/  @!P3 STG.E.U8 desc[UR36][R6.64+0x39], R55 ;  /* 0x000039370600b986 */ /* 0x0001e2000c101124 */
[----:B------:R-:W-:Y:S05]  /*30b0*/  @P5 BRA `(.L_x_96) ;  /* 0x00000000000c5947 */ /* 0x000fea0003800000 */
[----:B--2---:R-:W1:Y:S02]  /*30c0*/  LDG.E.U8 R155, desc[UR36][R8.64+0x40] ;  /* 0x00004024089b7981 */ /* 0x004e64000c1e1100 */
[----:B-1----:R-:W-:-:S05]  /*30d0*/  PRMT R3, R155, 0x8880, RZ ;  /* 0x000088809b037816 */ /* 0x002fca00000000ff */
[----:B------:R-:W-:-:S07]  /*30e0*/  IMAD R12, R3, R154, RZ ;  /* 0x0000009a030c7224 */ /* 0x000fce00078e02ff */
.L_x_96:
[----:B------:R-:W-:Y:S05]  /*30f0*/  BSYNC B1 ;  /* 0x0000000000017941 */ /* 0x000fea0003800000 */
.L_x_95:
[----:B-1----:R-:W-:Y:S01]  /*3100*/  @!P5 IMAD R3, R56, R153, R12 ;  /* 0x000000993803d224 */ /* 0x002fe200078e020c */
[----:B------:R-:W-:Y:S04]  /*3110*/  BSSY B1, `(.L_x_97) ;  /* 0x0000006000017945 */ /* 0x000fe80003800000 */
[----:B------:R1:W-:Y:S01]  /*3120*/  @!P5 STG.E.U8 desc[UR36][R4.64+0x40], R3 ;  /* 0x000040030400d986 */ /* 0x0003e2000c101124 */
[----:B------:R-:W-:Y:S05]  /*3130*/  @P2 BRA `(.L_x_98) ;  /* 0x00000000000c2947 */ /* 0x000fea0003800000 */
[----:B--2---:R-:W1:Y:S02]  /*3140*/  LDG.E.U8 R155, desc[UR36][R8.64+0x41] ;  /* 0x00004124089b7981 */ /* 0x004e64000c1e1100 */
[----:B-1----:R-:W-:-:S05]  /*3150*/  PRMT R3, R155, 0x8880, RZ ;  /* 0x000088809b037816 */ /* 0x002fca00000000ff */
[----:B------:R-:W-:-:S07]  /*3160*/  IMAD R12, R3, R154, RZ ;  /* 0x0000009a030c7224 */ /* 0x000fce00078e02ff */
.L_x_98:
[----:B------:R-:W-:Y:S05]  /*3170*/  BSYNC B1 ;  /* 0x0000000000017941 */ /* 0x000fea0003800000 */
.L_x_97:
        /* <DEDUP_REMOVED lines=11> */
.L_x_100:
[----:B------:R-:W-:Y:S05]  /*3230*/  BSYNC B1 ;  /* 0x0000000000017941 */ /* 0x000fea0003800000 */
.L_x_99:
[----:B-1----:R-:W-:Y:S01]  /*3240*/  @!P4 IMAD R3, R58, R153, R12 ;  /* 0x000000993a03c224 */ /* 0x002fe200078e020c */
[----:B------:R-:W-:Y:S04]  /*3250*/  BSSY B1, `(.L_x_101) ;  /* 0x0000006000017945 */ /* 0x000fe80003800000 */
[----:B------:R1:W-:Y:S01]  /*3260*/  @!P4 STG.E.U8 desc[UR36][R6.64+0x40], R3 ;  /* 0x000040030600c986 */ /* 0x0003e2000c101124 */
[----:B------:R-:W-:Y:S05]  /*3270*/  @P3 BRA `(.L_x_102) ;  /* 0x00000000000c3947 */ /* 0x000fea0003800000 */
[----:B--2---:R-:W1:Y:S02]  /*3280*/  LDG.E.U8 R155, desc[UR36][R10.64+0x41] ;  /* 0x000041240a9b7981 */ /* 0x004e64000c1e1100 */
[----:B-1----:R-:W-:-:S05]  /*3290*/  PRMT R3, R155, 0x8880, RZ ;  /* 0x000088809b037816 */ /* 0x002fca00000000ff */
[----:B------:R-:W-:-:S07]  /*32a0*/  IMAD R12, R3, R154, RZ ;  /* 0x0000009a030c7224 */ /* 0x000fce00078e02ff */
.L_x_102:
[----:B------:R-:W-:Y:S05]  /*32b0*/  BSYNC B1 ;  /* 0x0000000000017941 */ /* 0x000fea0003800000 */
.L_x_101:
[----:B------:R-:W-:Y:S01]  /*32c0*/  @!P3 IMAD R59, R59, R153, R12 ;  /* 0x000000993b3bb224 */ /* 0x000fe200078e020c */
[----:B------:R-:W-:Y:S04]  /*32d0*/  BSSY B1, `(.L_x_103) ;  /* 0x0000006000017945 */ /* 0x000fe80003800000 */
[----:B------:R0:W-:Y:S01]  /*32e0*/  @!P3 STG.E.U8 desc[UR36][R6.64+0x41], R59 ;  /* 0x0000413b0600b986 */ /* 0x0001e2000c101124 */
[----:B------:R-:W-:Y:S05]  /*32f0*/  @P5 BRA `(.L_x_104) ;  /* 0x00000000000c5947 */ /* 0x000fea0003800000 */
[----:B--2---:R-:W1:Y:S02]  /*3300*/  LDG.E.U8 R155, desc[UR36][R8.64+0x48] ;  /* 0x00004824089b7981 */ /* 0x004e64000c1e1100 */
[----:B-1----:R-:W-:-:S05]  /*3310*/  PRMT R3, R155, 0x8880, RZ ;  /* 0x000088809b037816 */ /* 0x002fca00000000ff */
[----:B------:R-:W-:-:S07]  /*3320*/  IMAD R12, R3, R154, RZ ;  /* 0x0000009a030c7224 */ /* 0x000fce00078e02ff */
.L_x_104:
[----:B------:R-:W-:Y:S05]  /*3330*/  BSYNC B1 ;  /* 0x0000000000017941 */ /* 0x000fea0003800000 */
.L_x_103:
[----:B-1----:R-:W-:Y:S01]  /*3340*/  @!P5 IMAD R3, R60, R153, R12 ;  /* 0x000000993c03d224 */ /* 0x002fe200078e020c */
[----:B------:R-:W-:Y:S04]  /*3350*/  BSSY B1, `(.L_x_105) ;  /* 0x0000006000017945 */ /* 0x000fe80003800000 */
[----:B------:R1:W-:Y:S01]  /*3360*/  @!P5 STG.E.U8 desc[UR36][R4.64+0x48], R3 ;  /* 0x000048030400d986 */ /* 0x0003e2000c101124 */
[----:B------:R-:W-:Y:S05]  /*3370*/  @P2 BRA `(.L_x_106) ;  /* 0x00000000000c2947 */ /* 0x000fea0003800000 */
[----:B--2---:R-:W1:Y:S02]  /*3380*/  LDG.E.U8 R155, desc[UR36][R8.64+0x49] ;  /* 0x00004924089b7981 */ /* 0x004e64000c1e1100 */
[----:B-1----:R-:W-:-:S05]  /*3390*/  PRMT R3, R155, 0x8880, RZ ;  /* 0x000088809b037816 */ /* 0x002fca00000000ff */
[----:B------:R-:W-:-:S07]  /*33a0*/  IMAD R12, R3, R154, RZ ;  /* 0x0000009a030c7224 */ /* 0x000fce00078e02ff */
.L_x_106:
[----:B------:R-:W-:Y:S05]  /*33b0*/  BSYNC B1 ;  /* 0x0000000000017941 */ /* 0x000fea0003800000 */
.L_x_105:
        /* <DEDUP_REMOVED lines=11> */
.L_x_108:
[----:B------:R-:W-:Y:S05]  /*3470*/  BSYNC B1 ;  /* 0x0000000000017941 */ /* 0x000fea0003800000 */
.L_x_107:
[----:B-1----:R-:W-:Y:S01]  /*3480*/  @!P4 IMAD R3, R62, R153, R12 ;  /* 0x000000993e03c224 */ /* 0x002fe200078e020c */
[----:B------:R-:W-:Y:S04]  /*3490*/  BSSY B1, `(.L_x_109) ;  /* 0x0000006000017945 */ /* 0x000fe80003800000 */
[----:B------:R1:W-:Y:S01]  /*34a0*/  @!P4 STG.E.U8 desc[UR36][R6.64+0x48], R3 ;  /* 0x000048030600c986 */ /* 0x0003e2000c101124 */
[----:B------:R-:W-:Y:S05]  /*34b0*/  @P3 BRA `(.L_x_110) ;  /* 0x00000000000c3947 */ /* 0x000fea0003800000 */
[----:B--2---:R-:W1:Y:S02]  /*34c0*/  LDG.E.U8 R155, desc[UR36][R10.64+0x49] ;  /* 0x000049240a9b7981 */ /* 0x004e64000c1e1100 */
[----:B-1----:R-:W-:-:S05]  /*34d0*/  PRMT R3, R155, 0x8880, RZ ;  /* 0x000088809b037816 */ /* 0x002fca00000000ff */
[----:B------:R-:W-:-:S07]  /*34e0*/  IMAD R12, R3, R154, RZ ;  /* 0x0000009a030c7224 */ /* 0x000fce00078e02ff */
.L_x_110:
[----:B------:R-:W-:Y:S05]  /*34f0*/  BSYNC B1 ;  /* 0x0000000000017941 */ /* 0x000fea0003800000 */
.L_x_109:
[----:B------:R-:W-:Y:S01]  /*3500*/  @!P3 IMAD R63, R63, R153, R12 ;  /* 0x000000993f3fb224 */ /* 0x000fe200078e020c */
[----:B------:R-:W-:Y:S04]  /*3510*/  BSSY B1, `(.L_x_111) ;  /* 0x0000006000017945 */ /* 0x000fe80003800000 */
[----:B------:R0:W-:Y:S01]  /*3520*/  @!P3 STG.E.U8 desc[UR36][R6.64+0x49], R63 ;  /* 0x0000493f0600b986 */ /* 0x0001e2000c101124 */
[----:B------:R-:W-:Y:S05]  /*3530*/  @P5 BRA `(.L_x_112) ;  /* 0x00000000000c5947 */ /* 0x000fea0003800000 */
[----:B--2---:R-:W1:Y:S02]  /*3540*/  LDG.E.U8 R155, desc[UR36][R8.64+0x50] ;  /* 0x00005024089b7981 */ /* 0x004e64000c1e1100 */
[----:B-1----:R-:W-:-:S05]  /*3550*/  PRMT R3, R155, 0x8880, RZ ;  /* 0x000088809b037816 */ /* 0x002fca00000000ff */
[----:B------:R-:W-:-:S07]  /*3560*/  IMAD R12, R3, R154, RZ ;  /* 0x0000009a030c7224 */ /* 0x000fce00078e02ff */
.L_x_112:
[----:B------:R-:W-:Y:S05]  /*3570*/  BSYNC B1 ;  /* 0x0000000000017941 */ /* 0x000fea0003800000 */
.L_x_111:
[----:B-1----:R-:W-:Y:S01]  /*3580*/  @!P5 IMAD R3, R64, R153, R12 ;  /* 0x000000994003d224 */ /* 0x002fe200078e020c */
[----:B------:R-:W-:Y:S04]  /*3590*/  BSSY B1, `(.L_x_113) ;  /* 0x0000006000017945 */ /* 0x000fe80003800000 */
[----:B------:R1:W-:Y:S01]  /*35a0*/  @!P5 STG.E.U8 desc[UR36][R4.64+0x50], R3 ;  /* 0x000050030400d986 */ /* 0x0003e2000c101124 */
[----:B------:R-:W-:Y:S05]  /*35b0*/  @P2 BRA `(.L_x_114) ;  /* 0x00000000000c2947 */ /* 0x000fea0003800000 */
[----:B--2---:R-:W1:Y:S02]  /*35c0*/  LDG.E.U8 R155, desc[UR36][R8.64+0x51] ;  /* 0x00005124089b7981 */ /* 0x004e64000c1e1100 */
[----:B-1----:R-:W-:-:S05]  /*35d0*/  PRMT R3, R155, 0x8880, RZ ;  /* 0x000088809b037816 */ /* 0x002fca00000000ff */
[----:B------:R-:W-:-:S07]  /*35e0*/  IMAD R12, R3, R154, RZ ;  /* 0x0000009a030c7224 */ /* 0x000fce00078e02ff */
.L_x_114:
[----:B------:R-:W-:Y:S05]  /*35f0*/  BSYNC B1 ;  /* 0x0000000000017941 */ /* 0x000fea0003800000 */
.L_x_113:
        /* <DEDUP_REMOVED lines=11> */
.L_x_116:
[----:B------:R-:W-:Y:S05]  /*36b0*/  BSYNC B1 ;  /* 0x0000000000017941 */ /* 0x000fea0003800000 */
.L_x_115:
[----:B-1----:R-:W-:Y:S01]  /*36c0*/  @!P4 IMAD R3, R66, R153, R12 ;  /* 0x000000994203c224 */ /* 0x002fe200078e020c */
[----:B------:R-:W-:Y:S04]  /*36d0*/  BSSY B1, `(.L_x_117) ;  /* 0x0000006000017945 */ /* 0x000fe80003800000 */
[----:B------:R1:W-:Y:S01]  /*36e0*/  @!P4 STG.E.U8 desc[UR36][R6.64+0x50], R3 ;  /* 0x000050030600c986 */ /* 0x0003e2000c101124 */
[----:B------:R-:W-:Y:S05]  /*36f0*/  @P3 BRA `(.L_x_118) ;  /* 0x00000000000c3947 */ /* 0x000fea0003800000 */
[----:B--2---:R-:W1:Y:S02]  /*3700*/  LDG.E.U8 R155, desc[UR36][R10.64+0x51] ;  /* 0x000051240a9b7981 */ /* 0x004e64000c1e1100 */
[----:B-1----:R-:W-:-:S05]  /*3710*/  PRMT R3, R155, 0x8880, RZ ;  /* 0x000088809b037816 */ /* 0x002fca00000000ff */
[----:B------:R-:W-:-:S07]  /*3720*/  IMAD R12, R3, R154, RZ ;  /* 0x0000009a030c7224 */ /* 0x000fce00078e02ff */
.L_x_118:
[----:B------:R-:W-:Y:S05]  /*3730*/  BSYNC B1 ;  /* 0x0000000000017941 */ /* 0x000fea0003800000 */
.L_x_117:
[----:B------:R-:W-:Y:S01]  /*3740*/  @!P3 IMAD R67, R67, R153, R12 ;  /* 0x000000994343b224 */ /* 0x000fe200078e020c */
[----:B------:R-:W-:Y:S04]  /*3750*/  BSSY B1, `(.L_x_119) ;  /* 0x0000006000017945 */ /* 0x000fe80003800000 */
[----:B------:R0:W-:Y:S01]  /*3760*/  @!P3 STG.E.U8 desc[UR36][R6.64+0x51], R67 ;  /* 0x000051430600b986 */ /* 0x0001e2000c101124 */
[----:B------:R-:W-:Y:S05]  /*3770*/  @P5 BRA `(.L_x_120) ;  /* 0x00000000000c5947 */ /* 0x000fea0003800000 */
[----:B--2---:R-:W1:Y:S02]  /*3780*/  LDG.E.U8 R155, desc[UR36][R8.64+0x58] ;  /* 0x00005824089b7981 */ /* 0x004e64000c1e1100 */
[----:B-1----:R-:W-:-:S05]  /*3790*/  PRMT R3, R155, 0x8880, RZ ;  /* 0x000088809b037816 */ /* 0x002fca00000000ff */
[----:B------:R-:W-:-:S07]  /*37a0*/  IMAD R12, R3, R154, RZ ;  /* 0x0000009a030c7224 */ /* 0x000fce00078e02ff */
.L_x_120:
[----:B------:R-:W-:Y:S05]  /*37b0*/  BSYNC B1 ;  /* 0x0000000000017941 */ /* 0x000fea0003800000 */
.L_x_119:
[----:B-1----:R-:W-:Y:S01]  /*37c0*/  @!P5 IMAD R3, R68, R153, R12 ;  /* 0x000000994403d224 */ /* 0x002fe200078e020c */
[----:B------:R-:W-:Y:S04]  /*37d0*/  BSSY B1, `(.L_x_121) ;  /* 0x0000006000017945 */ /* 0x000fe80003800000 */
[----:B------:R1:W-:Y:S01]  /*37e0*/  @!P5 STG.E.U8 desc[UR36][R4.64+0x58], R3 ;  /* 0x000058030400d986 */ /* 0x0003e2000c101124 */
[----:B------:R-:W-:Y:S05]  /*37f0*/  @P2 BRA `(.L_x_122) ;  /* 0x00000000000c2947 */ /* 0x000fea0003800000 */
[----:B--2---:R-:W1:Y:S02]  /*3800*/  LDG.E.U8 R155, desc[UR36][R8.64+0x59] ;  /* 0x00005924089b7981 */ /* 0x004e64000c1e1100 */
[----:B-1----:R-:W-:-:S05]  /*3810*/  PRMT R3, R155, 0x8880, RZ ;  /* 0x000088809b037816 */ /* 0x002fca00000000ff */
[----:B------:R-:W-:-:S07]  /*3820*/  IMAD R12, R3, R154, RZ ;  /* 0x0000009a030c7224 */ /* 0x000fce00078e02ff */
.L_x_122:
[----:B------:R-:W-:Y:S05]  /*3830*/  BSYNC B1 ;  /* 0x0000000000017941 */ /* 0x000fea0003800000 */
.L_x_121:
        /* <DEDUP_REMOVED lines=11> */
.L_x_124:
[----:B------:R-:W-:Y:S05]  /*38f0*/  BSYNC B1 ;  /* 0x0000000000017941 */ /* 0x000fea0003800000 */
.L_x_123:
[----:B-1----:R-:W-:Y:S01]  /*3900*/  @!P4 IMAD R3, R70, R153, R12 ;  /* 0x000000994603c224 */ /* 0x002fe200078e020c */
[----:B------:R-:W-:Y:S04]  /*3910*/  BSSY B1, `(.L_x_125) ;  /* 0x0000006000017945 */ /* 0x000fe80003800000 */
[----:B------:R1:W-:Y:S01]  /*3920*/  @!P4 STG.E.U8 desc[UR36][R6.64+0x58], R3 ;  /* 0x000058030600c986 */ /* 0x0003e2000c101124 */
[----:B------:R-:W-:Y:S05]  /*3930*/  @P3 BRA `(.L_x_126) ;  /* 0x00000000000c3947 */ /* 0x000fea0003800000 */
[----:B--2---:R-:W1:Y:S02]  /*3940*/  LDG.E.U8 R155, desc[UR36][R10.64+0x59] ;  /* 0x000059240a9b7981 */ /* 0x004e64000c1e1100 */
[----:B-1----:R-:W-:-:S05]  /*3950*/  PRMT R3, R155, 0x8880, RZ ;  /* 0x000088809b037816 */ /* 0x002fca00000000ff */
[----:B------:R-:W-:-:S07]  /*3960*/  IMAD R12, R3, R154, RZ ;  /* 0x0000009a030c7224 */ /* 0x000fce00078e02ff */
.L_x_126:
[----:B------:R-:W-:Y:S05]  /*3970*/  BSYNC B1 ;  /* 0x0000000000017941 */ /* 0x000fea0003800000 */
.L_x_125:
[----:B------:R-:W-:Y:S01]  /*3980*/  @!P3 IMAD R71, R71, R153, R12 ;  /* 0x000000994747b224 */ /* 0x000fe200078e020c */
[----:B------:R-:W-:Y:S04]  /*3990*/  BSSY B1, `(.L_x_127) ;  /* 0x0000006000017945 */ /* 0x000fe80003800000 */
[----:B------:R0:W-:Y:S01]  /*39a0*/  @!P3 STG.E.U8 desc[UR36][R6.64+0x59], R71 ;  /* 0x000059470600b986 */ /* 0x0001e2000c101124 */
[----:B------:R-:W-:Y:S05]  /*39b0*/  @P5 BRA `(.L_x_128) ;  /* 0x00000000000c5947 */ /* 0x000fea0003800000 */
[----:B--2---:R-:W1:Y:S02]  /*39c0*/  LDG.E.U8 R155, desc[UR36][R8.64+0x60] ;  /* 0x00006024089b7981 */ /* 0x004e64000c1e1100 */
[----:B-1----:R-:W-:-:S05]  /*39d0*/  PRMT R3, R155, 0x8880, RZ ;  /* 0x000088809b037816 */ /* 0x002fca00000000ff */
[----:B------:R-:W-:-:S07]  /*39e0*/  IMAD R12, R3, R154, RZ ;  /* 0x0000009a030c7224 */ /* 0x000fce00078e02ff */
.L_x_128:
[----:B------:R-:W-:Y:S05]  /*39f0*/  BSYNC B1 ;  /* 0x0000000000017941 */ /* 0x000fea0003800000 */
.L_x_127:
[----:B-1----:R-:W-:Y:S01]  /*3a00*/  @!P5 IMAD R3, R72, R153, R12 ;  /* 0x000000994803d224 */ /* 0x002fe200078e020c */
[----:B------:R-:W-:Y:S04]  /*3a10*/  BSSY B1, `(.L_x_129) ;  /* 0x0000006000017945 */ /* 0x000fe80003800000 */
[----:B------:R1:W-:Y:S01]  /*3a20*/  @!P5 STG.E.U8 desc[UR36][R4.64+0x60], R3 ;  /* 0x000060030400d986 */ /* 0x0003e2000c101124 */
[----:B------:R-:W-:Y:S05]  /*3a30*/  @P2 BRA `(.L_x_130) ;  /* 0x00000000000c2947 */ /* 0x000fea0003800000 */
[----:B--2---:R-:W1:Y:S02]  /*3a40*/  LDG.E.U8 R155, desc[UR36][R8.64+0x61] ;  /* 0x00006124089b7981 */ /* 0x004e64000c1e1100 */
[----:B-1----:R-:W-:-:S05]  /*3a50*/  PRMT R3, R155, 0x8880, RZ ;  /* 0x000088809b037816 */ /* 0x002fca00000000ff */
[----:B------:R-:W-:-:S07]  /*3a60*/  IMAD R12, R3, R154, RZ ;  /* 0x0000009a030c7224 */ /* 0x000fce00078e02ff */
.L_x_130:
[----:B------:R-:W-:Y:S05]  /*3a70*/  BSYNC B1 ;  /* 0x0000000000017941 */ /* 0x000fea0003800000 */
.L_x_129:
        /* <DEDUP_REMOVED lines=11> */
.L_x_132:
[----:B------:R-:W-:Y:S05]  /*3b30*/  BSYNC B1 ;  /* 0x0000000000017941 */ /* 0x000fea0003800000 */
.L_x_131:
[----:B-1----:R-:W-:Y:S01]  /*3b40*/  @!P4 IMAD R3, R74, R153, R12 ;  /* 0x000000994a03c224 */ /* 0x002fe200078e020c */
[----:B------:R-:W-:Y:S04]  /*3b50*/  BSSY B1, `(.L_x_133) ;  /* 0x0000006000017945 */ /* 0x000fe80003800000 */
[----:B------:R1:W-:Y:S01]  /*3b60*/  @!P4 STG.E.U8 desc[UR36][R6.64+0x60], R3 ;  /* 0x000060030600c986 */ /* 0x0003e2000c101124 */
[----:B------:R-:W-:Y:S05]  /*3b70*/  @P3 BRA `(.L_x_134) ;  /* 0x00000000000c3947 */ /* 0x000fea0003800000 */
[----:B--2---:R-:W1:Y:S02]  /*3b80*/  LDG.E.U8 R155, desc[UR36][R10.64+0x61] ;  /* 0x000061240a9b7981 */ /* 0x004e64000c1e1100 */
[----:B-1----:R-:W-:-:S05]  /*3b90*/  PRMT R3, R155, 0x8880, RZ ;  /* 0x000088809b037816 */ /* 0x002fca00000000ff */
[----:B------:R-:W-:-:S07]  /*3ba0*/  IMAD R12, R3, R154, RZ ;  /* 0x0000009a030c7224 */ /* 0x000fce00078e02ff */
.L_x_134:
[----:B------:R-:W-:Y:S05]  /*3bb0*/  BSYNC B1 ;  /* 0x0000000000017941 */ /* 0x000fea0003800000 */
.L_x_133:
[----:B------:R-:W-:Y:S01]  /*3bc0*/  @!P3 IMAD R75, R75, R153, R12 ;  /* 0x000000994b4bb224 */ /* 0x000fe200078e020c */
[----:B------:R-:W-:Y:S04]  /*3bd0*/  BSSY B1, `(.L_x_135) ;  /* 0x0000006000017945 */ /* 0x000fe80003800000 */
[----:B------:R0:W-:Y:S01]  /*3be0*/  @!P3 STG.E.U8 desc[UR36][R6.64+0x61], R75 ;  /* 0x0000614b0600b986 */ /* 0x0001e2000c101124 */
[----:B------:R-:W-:Y:S05]  /*3bf0*/  @P5 BRA `(.L_x_136) ;  /* 0x00000000000c5947 */ /* 0x000fea0003800000 */
[----:B--2---:R-:W1:Y:S02]  /*3c00*/  LDG.E.U8 R155, desc[UR36][R8.64+0x68] ;  /* 0x00006824089b7981 */ /* 0x004e64000c1e1100 */
[----:B-1----:R-:W-:-:S05]  /*3c10*/  PRMT R3, R155, 0x8880, RZ ;  /* 0x000088809b037816 */ /* 0x002fca00000000ff */
[----:B------:R-:W-:-:S07]  /*3c20*/  IMAD R12, R3, R154, RZ ;  /* 0x0000009a030c7224 */ /* 0x000fce00078e02ff */
.L_x_136:
[----:B------:R-:W-:Y:S05]  /*3c30*/  BSYNC B1 ;  /* 0x0000000000017941 */ /* 0x000fea0003800000 */
.L_x_135:
[----:B-1----:R-:W-:Y:S01]  /*3c40*/  @!P5 IMAD R3, R76, R153, R12 ;  /* 0x000000994c03d224 */ /* 0x002fe200078e020c */
[----:B------:R-:W-:Y:S04]  /*3c50*/  BSSY B1, `(.L_x_137) ;  /* 0x0000006000017945 */ /* 0x000fe80003800000 */
[----:B------:R1:W-:Y:S01]  /*3c60*/  @!P5 STG.E.U8 desc[UR36][R4.64+0x68], R3 ;  /* 0x000068030400d986 */ /* 0x0003e2000c101124 */
[----:B------:R-:W-:Y:S05]  /*3c70*/  @P2 BRA `(.L_x_138) ;  /* 0x00000000000c2947 */ /* 0x000fea0003800000 */
[----:B--2---:R-:W1:Y:S02]  /*3c80*/  LDG.E.U8 R155, desc[UR36][R8.64+0x69] ;  /* 0x00006924089b7981 */ /* 0x004e64000c1e1100 */
[----:B-1----:R-:W-:-:S05]  /*3c90*/  PRMT R3, R155, 0x8880, RZ ;  /* 0x000088809b037816 */ /* 0x002fca00000000ff */
[----:B------:R-:W-:-:S07]  /*3ca0*/  IMAD R12, R3, R154, RZ ;  /* 0x0000009a030c7224 */ /* 0x000fce00078e02ff */
.L_x_138:
[----:B------:R-:W-:Y:S05]  /*3cb0*/  BSYNC B1 ;  /* 0x0000000000017941 */ /* 0x000fea0003800000 */
.L_x_137:
        /* <DEDUP_REMOVED lines=11> */
.L_x_140:
[----:B------:R-:W-:Y:S05]  /*3d70*/  BSYNC B1 ;  /* 0x0000000000017941 */ /* 0x000fea0003800000 */
.L_x_139:
[----:B-1----:R-:W-:Y:S01]  /*3d80*/  @!P4 IMAD R3, R78, R153, R12 ;  /* 0x000000994e03c224 */ /* 0x002fe200078e020c */
[----:B------:R-:W-:Y:S04]  /*3d90*/  BSSY B1, `(.L_x_141) ;  /* 0x0000006000017945 */ /* 0x000fe80003800000 */
[----:B------:R1:W-:Y:S01]  /*3da0*/  @!P4 STG.E.U8 desc[UR36][R6.64+0x68], R3 ;  /* 0x000068030600c986 */ /* 0x0003e2000c101124 */
[----:B------:R-:W-:Y:S05]  /*3db0*/  @P3 BRA `(.L_x_142) ;  /* 0x00000000000c3947 */ /* 0x000fea0003800000 */
[----:B--2---:R-:W1:Y:S02]  /*3dc0*/  LDG.E.U8 R155, desc[UR36][R10.64+0x69] ;  /* 0x000069240a9b7981 */ /* 0x004e64000c1e1100 */
[----:B-1----:R-:W-:-:S05]  /*3dd0*/  PRMT R3, R155, 0x8880, RZ ;  /* 0x000088809b037816 */ /* 0x002fca00000000ff */
[----:B------:R-:W-:-:S07]  /*3de0*/  IMAD R12, R3, R154, RZ ;  /* 0x0000009a030c7224 */ /* 0x000fce00078e02ff */
.L_x_142:
[----:B------:R-:W-:Y:S05]  /*3df0*/  BSYNC B1 ;  /* 0x0000000000017941 */ /* 0x000fea0003800000 */
.L_x_141:
[----:B------:R-:W-:Y:S01]  /*3e00*/  @!P3 IMAD R79, R79, R153, R12 ;  /* 0x000000994f4fb224 */ /* 0x000fe200078e020c */
[----:B------:R-:W-:Y:S04]  /*3e10*/  BSSY B1, `(.L_x_143) ;  /* 0x0000006000017945 */ /* 0x000fe80003800000 */
[----:B------:R0:W-:Y:S01]  /*3e20*/  @!P3 STG.E.U8 desc[UR36][R6.64+0x69], R79 ;  /* 0x0000694f0600b986 */ /* 0x0001e2000c101124 */
[----:B------:R-:W-:Y:S05]  /*3e30*/  @P5 BRA `(.L_x_144) ;  /* 0x00000000000c5947 */ /* 0x000fea0003800000 */
[----:B--2---:R-:W1:Y:S02]  /*3e40*/  LDG.E.U8 R155, desc[UR36][R8.64+0x70] ;  /* 0x00007024089b7981 */ /* 0x004e64000c1e1100 */
[----:B-1----:R-:W-:-:S05]  /*3e50*/  PRMT R3, R155, 0x8880, RZ ;  /* 0x000088809b037816 */ /* 0x002fca00000000ff */
[----:B------:R-:W-:-:S07]  /*3e60*/  IMAD R12, R3, R154, RZ ;  /* 0x0000009a030c7224 */ /* 0x000fce00078e02ff */
.L_x_144:
[----:B------:R-:W-:Y:S05]  /*3e70*/  BSYNC B1 ;  /* 0x0000000000017941 */ /* 0x000fea0003800000 */
.L_x_143:
[----:B-1----:R-:W-:Y:S01]  /*3e80*/  @!P5 IMAD R3, R80, R153, R12 ;  /* 0x000000995003d224 */ /* 0x002fe200078e020c */
[----:B------:R-:W-:Y:S04]  /*3e90*/  BSSY B1, `(.L_x_145) ;  /* 0x0000006000017945 */ /* 0x000fe80003800000 */
[----:B------:R1:W-:Y:S01]  /*3ea0*/  @!P5 STG.E.U8 desc[UR36][R4.64+0x70], R3 ;  /* 0x000070030400d986 */ /* 0x0003e2000c101124 */
[----:B------:R-:W-:Y:S05]  /*3eb0*/  @P2 BRA `(.L_x_146) ;  /* 0x00000000000c2947 */ /* 0x000fea0003800000 */
[----:B--2---:R-:W1:Y:S02]  /*3ec0*/  LDG.E.U8 R155, desc[UR36][R8.64+0x71] ;  /* 0x00007124089b7981 */ /* 0x004e64000c1e1100 */
[----:B-1----:R-:W-:-:S05]  /*3ed0*/  PRMT R3, R155, 0x8880, RZ ;  /* 0x000088809b037816 */ /* 0x002fca00000000ff */
[----:B------:R-:W-:-:S07]  /*3ee0*/  IMAD R12, R3, R154, RZ ;  /* 0x0000009a030c7224 */ /* 0x000fce00078e02ff */
.L_x_146:
[----:B------:R-:W-:Y:S05]  /*3ef0*/  BSYNC B1 ;  /* 0x0000000000017941 */ /* 0x000fea0003800000 */
.L_x_145:
        /* <DEDUP_REMOVED lines=11> */
.L_x_148:
[----:B------:R-:W-:Y:S05]  /*3fb0*/  BSYNC B1 ;  /* 0x0000000000017941 */ /* 0x000fea0003800000 */
.L_x_147:
[----:B-1----:R-:W-:Y:S01]  /*3fc0*/  @!P4 IMAD R3, R82, R153, R12 ;  /* 0x000000995203c224 */ /* 0x002fe200078e020c */
[----:B------:R-:W-:Y:S04]  /*3fd0*/  BSSY B1, `(.L_x_149) ;  /* 0x0000006000017945 */ /* 0x000fe80003800000 */
[----:B------:R1:W-:Y:S01]  /*3fe0*/  @!P4 STG.E.U8 desc[UR36][R6.64+0x70], R3 ;  /* 0x000070030600c986 */ /* 0x0003e2000c101124 */
[----:B------:R-:W-:Y:S05]  /*3ff0*/  @P3 BRA `(.L_x_150) ;  /* 0x00000000000c3947 */ /* 0x000fea0003800000 */
[----:B--2---:R-:W1:Y:S02]  /*4000*/  LDG.E.U8 R155, desc[UR36][R10.64+0x71] ;  /* 0x000071240a9b7981 */ /* 0x004e64000c1e1100 */
[----:B-1----:R-:W-:-:S05]  /*4010*/  PRMT R3, R155, 0x8880, RZ ;  /* 0x000088809b037816 */ /* 0x002fca00000000ff */
[----:B------:R-:W-:-:S07]  /*4020*/  IMAD R12, R3, R154, RZ ;  /* 0x0000009a030c7224 */ /* 0x000fce00078e02ff */
.L_x_150:
[----:B------:R-:W-:Y:S05]  /*4030*/  BSYNC B1 ;  /* 0x0000000000017941 */ /* 0x000fea0003800000 */
.L_x_149:
[----:B------:R-:W-:Y:S01]  /*4040*/  @!P3 IMAD R83, R83, R153, R12 ;  /* 0x000000995353b224 */ /* 0x000fe200078e020c */
[----:B------:R-:W-:Y:S04]  /*4050*/  BSSY B1, `(.L_x_151) ;  /* 0x0000006000017945 */ /* 0x000fe80003800000 */
[----:B------:R0:W-:Y:S01]  /*4060*/  @!P3 STG.E.U8 desc[UR36][R6.64+0x71], R83 ;  /* 0x000071530600b986 */ /* 0x0001e2000c101124 */
[----:B------:R-:W-:Y:S05]  /*4070*/  @P5 BRA `(.L_x_152) ;  /* 0x00000000000c5947 */ /* 0x000fea0003800000 */
[----:B--2---:R-:W1:Y:S02]  /*4080*/  LDG.E.U8 R155, desc[UR36][R8.64+0x78] ;  /* 0x00007824089b7981 */ /* 0x004e64000c1e1100 */
[----:B-1----:R-:W-:-:S05]  /*4090*/  PRMT R3, R155, 0x8880, RZ ;  /* 0x000088809b037816 */ /* 0x002fca00000000ff */
[----:B------:R-:W-:-:S07]  /*40a0*/  IMAD R12, R3, R154, RZ ;  /* 0x0000009a030c7224 */ /* 0x000fce00078e02ff */
.L_x_152:
[----:B------:R-:W-:Y:S05]  /*40b0*/  BSYNC B1 ;  /* 0x0000000000017941 */ /* 0x000fea0003800000 */
.L_x_151:
[----:B-1----:R-:W-:Y:S01]  /*40c0*/  @!P5 IMAD R3, R84, R153, R12 ;  /* 0x000000995403d224 */ /* 0x002fe200078e020c */
[----:B------:R-:W-:Y:S04]  /*40d0*/  BSSY B1, `(.L_x_153) ;  /* 0x0000006000017945 */ /* 0x000fe80003800000 */
[----:B------:R1:W-:Y:S01]  /*40e0*/  @!P5 STG.E.U8 desc[UR36][R4.64+0x78], R3 ;  /* 0x000078030400d986 */ /* 0x0003e2000c101124 */
[----:B------:R-:W-:Y:S05]  /*40f0*/  @P2 BRA `(.L_x_154) ;  /* 0x00000000000c2947 */ /* 0x000fea0003800000 */
[----:B--2---:R-:W1:Y:S02]  /*4100*/  LDG.E.U8 R155, desc[UR36][R8.64+0x79] ;  /* 0x00007924089b7981 */ /* 0x004e64000c1e1100 */
[----:B-1----:R-:W-:-:S05]  /*4110*/  PRMT R3, R155, 0x8880, RZ ;  /* 0x000088809b037816 */ /* 0x002fca00000000ff */
[----:B------:R-:W-:-:S07]  /*4120*/  IMAD R12, R3, R154, RZ ;  /* 0x0000009a030c7224 */ /* 0x000fce00078e02ff */
.L_x_154:
[----:B------:R-:W-:Y:S05]  /*4130*/  BSYNC B1 ;  /* 0x0000000000017941 */ /* 0x000fea0003800000 */
.L_x_153:
        /* <DEDUP_REMOVED lines=11> */
.L_x_156:
[----:B------:R-:W-:Y:S05]  /*41f0*/  BSYNC B1 ;  /* 0x0000000000017941 */ /* 0x000fea0003800000 */
.L_x_155:
[----:B-1----:R-:W-:Y:S01]  /*4200*/  @!P4 IMAD R3, R86, R153, R12 ;  /* 0x000000995603c224 */ /* 0x002fe200078e020c */
[----:B------:R-:W-:Y:S04]  /*4210*/  BSSY B1, `(.L_x_157) ;  /* 0x0000006000017945 */ /* 0x000fe80003800000 */
[----:B------:R1:W-:Y:S01]  /*4220*/  @!P4 STG.E.U8 desc[UR36][R6.64+0x78], R3 ;  /* 0x000078030600c986 */ /* 0x0003e2000c101124 */
[----:B------:R-:W-:Y:S05]  /*4230*/  @P3 BRA `(.L_x_158) ;  /* 0x00000000000c3947 */ /* 0x000fea0003800000 */
[----:B--2---:R-:W1:Y:S02]  /*4240*/  LDG.E.U8 R155, desc[UR36][R10.64+0x79] ;  /* 0x000079240a9b7981 */ /* 0x004e64000c1e1100 */
[----:B-1----:R-:W-:-:S05]  /*4250*/  PRMT R3, R155, 0x8880, RZ ;  /* 0x000088809b037816 */ /* 0x002fca00000000ff */
[----:B------:R-:W-:-:S07]  /*4260*/  IMAD R12, R3, R154, RZ ;  /* 0x0000009a030c7224 */ /* 0x000fce00078e02ff */
.L_x_158:
[----:B------:R-:W-:Y:S05]  /*4270*/  BSYNC B1 ;  /* 0x0000000000017941 */ /* 0x000fea0003800000 */
.L_x_157:
[----:B------:R-:W-:Y:S01]  /*4280*/  @!P3 IMAD R87, R87, R153, R12 ;  /* 0x000000995757b224 */ /* 0x000fe200078e020c */
[----:B------:R-:W-:Y:S04]  /*4290*/  BSSY B1, `(.L_x_159) ;  /* 0x0000006000017945 */ /* 0x000fe80003800000 */
[----:B------:R0:W-:Y:S01]  /*42a0*/  @!P3 STG.E.U8 desc[UR36][R6.64+0x79], R87 ;  /* 0x000079570600b986 */ /* 0x0001e2000c101124 */
[----:B------:R-:W-:Y:S05]  /*42b0*/  @P5 BRA `(.L_x_160) ;  /* 0x00000000000c5947 */ /* 0x000fea0003800000 */
[----:B--2---:R-:W1:Y:S02]  /*42c0*/  LDG.E.U8 R155, desc[UR36][R8.64+0x80] ;  /* 0x00008024089b7981 */ /* 0x004e64000c1e1100 */
[----:B-1----:R-:W-:-:S05]  /*42d0*/  PRMT R3, R155, 0x8880, RZ ;  /* 0x000088809b037816 */ /* 0x002fca00000000ff */
[----:B------:R-:W-:-:S07]  /*42e0*/  IMAD R12, R3, R154, RZ ;  /* 0x0000009a030c7224 */ /* 0x000fce00078e02ff */
.L_x_160:
[----:B------:R-:W-:Y:S05]  /*42f0*/  BSYNC B1 ;  /* 0x0000000000017941 */ /* 0x000fea0003800000 */
.L_x_159:
[----:B-1----:R-:W-:Y:S01]  /*4300*/  @!P5 IMAD R3, R88, R153, R12 ;  /* 0x000000995803d224 */ /* 0x002fe200078e020c */
[----:B------:R-:W-:Y:S04]  /*4310*/  BSSY B1, `(.L_x_161) ;  /* 0x0000006000017945 */ /* 0x000fe80003800000 */
[----:B------:R1:W-:Y:S01]  /*4320*/  @!P5 STG.E.U8 desc[UR36][R4.64+0x80], R3 ;  /* 0x000080030400d986 */ /* 0x0003e2000c101124 */
[----:B------:R-:W-:Y:S05]  /*4330*/  @P2 BRA `(.L_x_162) ;  /* 0x00000000000c2947 */ /* 0x000fea0003800000 */
[----:B--2---:R-:W1:Y:S02]  /*4340*/  LDG.E.U8 R155, desc[UR36][R8.64+0x81] ;  /* 0x00008124089b7981 */ /* 0x004e64000c1e1100 */
[----:B-1----:R-:W-:-:S05]  /*4350*/  PRMT R3, R155, 0x8880, RZ ;  /* 0x000088809b037816 */ /* 0x002fca00000000ff */
[----:B------:R-:W-:-:S07]  /*4360*/  IMAD R12, R3, R154, RZ ;  /* 0x0000009a030c7224 */ /* 0x000fce00078e02ff */
.L_x_162:
[----:B------:R-:W-:Y:S05]  /*4370*/  BSYNC B1 ;  /* 0x0000000000017941 */ /* 0x000fea0003800000 */
.L_x_161:
        /* <DEDUP_REMOVED lines=11> */
.L_x_164:
[----:B------:R-:W-:Y:S05]  /*4430*/  BSYNC B1 ;  /* 0x0000000000017941 */ /* 0x000fea0003800000 */
.L_x_163:
[----:B-1----:R-:W-:Y:S01]  /*4440*/  @!P4 IMAD R3, R90, R153, R12 ;  /* 0x000000995a03c224 */ /* 0x002fe200078e020c */
[----:B------:R-:W-:Y:S04]  /*4450*/  BSSY B1, `(.L_x_165) ;  /* 0x0000006000017945 */ /* 0x000fe80003800000 */
[----:B------:R1:W-:Y:S01]  /*4460*/  @!P4 STG.E.U8 desc[UR36][R6.64+0x80], R3 ;  /* 0x000080030600c986 */ /* 0x0003e2000c101124 */
[----:B------:R-:W-:Y:S05]  /*4470*/  @P3 BRA `(.L_x_166) ;  /* 0x00000000000c3947 */ /* 0x000fea0003800000 */
[----:B--2---:R-:W1:Y:S02]  /*4480*/  LDG.E.U8 R155, desc[UR36][R10.64+0x81] ;  /* 0x000081240a9b7981 */ /* 0x004e64000c1e1100 */
[----:B-1----:R-:W-:-:S05]  /*4490*/  PRMT R3, R155, 0x8880, RZ ;  /* 0x000088809b037816 */ /* 0x002fca00000000ff */
[----:B------:R-:W-:-:S07]  /*44a0*/  IMAD R12, R3, R154, RZ ;  /* 0x0000009a030c7224 */ /* 0x000fce00078e02ff */
.L_x_166:
[----:B------:R-:W-:Y:S05]  /*44b0*/  BSYNC B1 ;  /* 0x0000000000017941 */ /* 0x000fea0003800000 */
.L_x_165:
[----:B------:R-:W-:Y:S01]  /*44c0*/  @!P3 IMAD R91, R91, R153, R12 ;  /* 0x000000995b5bb224 */ /* 0x000fe200078e020c */
[----:B------:R-:W-:Y:S04]  /*44d0*/  BSSY B1, `(.L_x_167) ;  /* 0x0000006000017945 */ /* 0x000fe80003800000 */
[----:B------:R0:W-:Y:S01]  /*44e0*/  @!P3 STG.E.U8 desc[UR36][R6.64+0x81], R91 ;  /* 0x0000815b0600b986 */ /* 0x0001e2000c101124 */
[----:B------:R-:W-:Y:S05]  /*44f0*/  @P5 BRA `(.L_x_168) ;  /* 0x00000000000c5947 */ /* 0x000fea0003800000 */
[----:B--2---:R-:W1:Y:S02]  /*4500*/  LDG.E.U8 R155, desc[UR36][R8.64+0x88] ;  /* 0x00008824089b7981 */ /* 0x004e64000c1e1100 */
[----:B-1----:R-:W-:-:S05]  /*4510*/  PRMT R3, R155, 0x8880, RZ ;  /* 0x000088809b037816 */ /* 0x002fca00000000ff */
[----:B------:R-:W-:-:S07]  /*4520*/  IMAD R12, R3, R154, RZ ;  /* 0x0000009a030c7224 */ /* 0x000fce00078e02ff */
.L_x_168:
[----:B------:R-:W-:Y:S05]  /*4530*/  BSYNC B1 ;  /* 0x0000000000017941 */ /* 0x000fea0003800000 */
.L_x_167:
[----:B-1----:R-:W-:Y:S01]  /*4540*/  @!P5 IMAD R3, R92, R153, R12 ;  /* 0x000000995c03d224 */ /* 0x002fe200078e020c */
[----:B------:R-:W-:Y:S04]  /*4550*/  BSSY B1, `(.L_x_169) ;  /* 0x0000006000017945 */ /* 0x000fe80003800000 */
[----:B------:R1:W-:Y:S01]  /*4560*/  @!P5 STG.E.U8 desc[UR36][R4.64+0x88], R3 ;  /* 0x000088030400d986 */ /* 0x0003e2000c101124 */
[----:B------:R-:W-:Y:S05]  /*4570*/  @P2 BRA `(.L_x_170) ;  /* 0x00000000000c2947 */ /* 0x000fea0003800000 */
[----:B--2---:R-:W1:Y:S02]  /*4580*/  LDG.E.U8 R155, desc[UR36][R8.64+0x89] ;  /* 0x00008924089b7981 */ /* 0x004e64000c1e1100 */
[----:B-1----:R-:W-:-:S05]  /*4590*/  PRMT R3, R155, 0x8880, RZ ;  /* 0x000088809b037816 */ /* 0x002fca00000000ff */
[----:B------:R-:W-:-:S07]  /*45a0*/  IMAD R12, R3, R154, RZ ;  /* 0x0000009a030c7224 */ /* 0x000fce00078e02ff */
.L_x_170:
[----:B------:R-:W-:Y:S05]  /*45b0*/  BSYNC B1 ;  /* 0x0000000000017941 */ /* 0x000fea0003800000 */
.L_x_169:
        /* <DEDUP_REMOVED lines=11> */
.L_x_172:
[----:B------:R-:W-:Y:S05]  /*4670*/  BSYNC B1 ;  /* 0x0000000000017941 */ /* 0x000fea0003800000 */
.L_x_171:
[----:B-1----:R-:W-:Y:S01]  /*4680*/  @!P4 IMAD R3, R94, R153, R12 ;  /* 0x000000995e03c224 */ /* 0x002fe200078e020c */
[----:B------:R-:W-:Y:S04]  /*4690*/  BSSY B1, `(.L_x_173) ;  /* 0x0000006000017945 */ /* 0x000fe80003800000 */
[----:B------:R1:W-:Y:S01]  /*46a0*/  @!P4 STG.E.U8 desc[UR36][R6.64+0x88], R3 ;  /* 0x000088030600c986 */ /* 0x0003e2000c101124 */
[----:B------:R-:W-:Y:S05]  /*46b0*/  @P3 BRA `(.L_x_174) ;  /* 0x00000000000c3947 */ /* 0x000fea0003800000 */
[----:B--2---:R-:W1:Y:S02]  /*46c0*/  LDG.E.U8 R155, desc[UR36][R10.64+0x89] ;  /* 0x000089240a9b7981 */ /* 0x004e64000c1e1100 */
[----:B-1----:R-:W-:-:S05]  /*46d0*/  PRMT R3, R155, 0x8880, RZ ;  /* 0x000088809b037816 */ /* 0x002fca00000000ff */
[----:B------:R-:W-:-:S07]  /*46e0*/  IMAD R12, R3, R154, RZ ;  /* 0x0000009a030c7224 */ /* 0x000fce00078e02ff */
.L_x_174:
[----:B------:R-:W-:Y:S05]  /*46f0*/  BSYNC B1 ;  /* 0x0000000000017941 */ /* 0x000fea0003800000 */
.L_x_173:
[----:B------:R-:W-:Y:S01]  /*4700*/  @!P3 IMAD R95, R95, R153, R12 ;  /* 0x000000995f5fb224 */ /* 0x000fe200078e020c */
[----:B------:R-:W-:Y:S04]  /*4710*/  BSSY B1, `(.L_x_175) ;  /* 0x0000006000017945 */ /* 0x000fe80003800000 */
[----:B------:R0:W-:Y:S01]  /*4720*/  @!P3 STG.E.U8 desc[UR36][R6.64+0x89], R95 ;  /* 0x0000895f0600b986 */ /* 0x0001e2000c101124 */
[----:B------:R-:W-:Y:S05]  /*4730*/  @P5 BRA `(.L_x_176) ;  /* 0x00000000000c5947 */ /* 0x000fea0003800000 */
[----:B--2---:R-:W1:Y:S02]  /*4740*/  LDG.E.U8 R155, desc[UR36][R8.64+0x90] ;  /* 0x00009024089b7981 */ /* 0x004e64000c1e1100 */
[----:B-1----:R-:W-:-:S05]  /*4750*/  PRMT R3, R155, 0x8880, RZ ;  /* 0x000088809b037816 */ /* 0x002fca00000000ff */
[----:B------:R-:W-:-:S07]  /*4760*/  IMAD R12, R3, R154, RZ ;  /* 0x0000009a030c7224 */ /* 0x000fce00078e02ff */
.L_x_176:
[----:B------:R-:W-:Y:S05]  /*4770*/  BSYNC B1 ;  /* 0x0000000000017941 */ /* 0x000fea0003800000 */
.L_x_175:
[----:B-1----:R-:W-:Y:S01]  /*4780*/  @!P5 IMAD R3, R96, R153, R12 ;  /* 0x000000996003d224 */ /* 0x002fe200078e020c */
[----:B------:R-:W-:Y:S04]  /*4790*/  BSSY B1, `(.L_x_177) ;  /* 0x0000006000017945 */ /* 0x000fe80003800000 */
[----:B------:R1:W-:Y:S01]  /*47a0*/  @!P5 STG.E.U8 desc[UR36][R4.64+0x90], R3 ;  /* 0x000090030400d986 */ /* 0x0003e2000c101124 */
[----:B------:R-:W-:Y:S05]  /*47b0*/  @P2 BRA `(.L_x_178) ;  /* 0x00000000000c2947 */ /* 0x000fea0003800000 */
[----:B--2---:R-:W1:Y:S02]  /*47c0*/  LDG.E.U8 R155, desc[UR36][R8.64+0x91] ;  /* 0x00009124089b7981 */ /* 0x004e64000c1e1100 */
[----:B-1----:R-:W-:-:S05]  /*47d0*/  PRMT R3, R155, 0x8880, RZ ;  /* 0x000088809b037816 */ /* 0x002fca00000000ff */
[----:B------:R-:W-:-:S07]  /*47e0*/  IMAD R12, R3, R154, RZ ;  /* 0x0000009a030c7224 */ /* 0x000fce00078e02ff */
.L_x_178:
[----:B------:R-:W-:Y:S05]  /*47f0*/  BSYNC B1 ;  /* 0x0000000000017941 */ /* 0x000fea0003800000 */
.L_x_177:
        /* <DEDUP_REMOVED lines=11> */
.L_x_180:
[----:B------:R-:W-:Y:S05]  /*48b0*/  BSYNC B1 ;  /* 0x0000000000017941 */ /* 0x000fea0003800000 */
.L_x_179:
[----:B-1----:R-:W-:Y:S01]  /*48c0*/  @!P4 IMAD R3, R98, R153, R12 ;  /* 0x000000996203c224 */ /* 0x002fe200078e020c */
[----:B------:R-:W-:Y:S04]  /*48d0*/  BSSY B1, `(.L_x_181) ;  /* 0x0000006000017945 */ /* 0x000fe80003800000 */
[----:B------:R1:W-:Y:S01]  /*48e0*/  @!P4 STG.E.U8 desc[UR36][R6.64+0x90], R3 ;  /* 0x000090030600c986 */ /* 0x0003e2000c101124 */
[----:B------:R-:W-:Y:S05]  /*48f0*/  @P3 BRA `(.L_x_182) ;  /* 0x00000000000c3947 */ /* 0x000fea0003800000 */
[----:B--2---:R-:W1:Y:S02]  /*4900*/  LDG.E.U8 R155, desc[UR36][R10.64+0x91] ;  /* 0x000091240a9b7981 */ /* 0x004e64000c1e1100 */
[----:B-1----:R-:W-:-:S05]  /*4910*/  PRMT R3, R155, 0x8880, RZ ;  /* 0x000088809b037816 */ /* 0x002fca00000000ff */
[----:B------:R-:W-:-:S07]  /*4920*/  IMAD R12, R3, R154, RZ ;  /* 0x0000009a030c7224 */ /* 0x000fce00078e02ff */
.L_x_182:
[----:B------:R-:W-:Y:S05]  /*4930*/  BSYNC B1 ;  /* 0x0000000000017941 */ /* 0x000fea0003800000 */
.L_x_181:
[----:B------:R-:W-:Y:S01]  /*4940*/  @!P3 IMAD R99, R99, R153, R12 ;  /* 0x000000996363b224 */ /* 0x000fe200078e020c */
[----:B------:R-:W-:Y:S04]  /*4950*/  BSSY B1, `(.L_x_183) ;  /* 0x0000006000017945 */ /* 0x000fe80003800000 */
[----:B------:R0:W-:Y:S01]  /*4960*/  @!P3 STG.E.U8 desc[UR36][R6.64+0x91], R99 ;  /* 0x000091630600b986 */ /* 0x0001e2000c101124 */
[----:B------:R-:W-:Y:S05]  /*4970*/  @P5 BRA `(.L_x_184) ;  /* 0x00000000000c5947 */ /* 0x000fea0003800000 */
[----:B--2---:R-:W1:Y:S02]  /*4980*/  LDG.E.U8 R155, desc[UR36][R8.64+0x98] ;  /* 0x00009824089b7981 */ /* 0x004e64000c1e1100 */
[----:B-1----:R-:W-:-:S05]  /*4990*/  PRMT R3, R155, 0x8880, RZ ;  /* 0x000088809b037816 */ /* 0x002fca00000000ff */
[----:B------:R-:W-:-:S07]  /*49a0*/  IMAD R12, R3, R154, RZ ;  /* 0x0000009a030c7224 */ /* 0x000fce00078e02ff */
.L_x_184:
[----:B------:R-:W-:Y:S05]  /*49b0*/  BSYNC B1 ;  /* 0x0000000000017941 */ /* 0x000fea0003800000 */
.L_x_183:
[----:B-1----:R-:W-:Y:S01]  /*49c0*/  @!P5 IMAD R3, R100, R153, R12 ;  /* 0x000000996403d224 */ /* 0x002fe200078e020c */
[----:B------:R-:W-:Y:S04]  /*49d0*/  BSSY B1, `(.L_x_185) ;  /* 0x0000006000017945 */ /* 0x000fe80003800000 */
[----:B------:R1:W-:Y:S01]  /*49e0*/  @!P5 STG.E.U8 desc[UR36][R4.64+0x98], R3 ;  /* 0x000098030400d986 */ /* 0x0003e2000c101124 */
[----:B------:R-:W-:Y:S05]  /*49f0*/  @P2 BRA `(.L_x_186) ;  /* 0x00000000000c2947 */ /* 0x000fea0003800000 */
[----:B--2---:R-:W1:Y:S02]  /*4a00*/  LDG.E.U8 R155, desc[UR36][R8.64+0x99] ;  /* 0x00009924089b7981 */ /* 0x004e64000c1e1100 */
[----:B-1----:R-:W-:-:S05]  /*4a10*/  PRMT R3, R155, 0x8880, RZ ;  /* 0x000088809b037816 */ /* 0x002fca00000000ff */
[----:B------:R-:W-:-:S07]  /*4a20*/  IMAD R12, R3, R154, RZ ;  /* 0x0000009a030c7224 */ /* 0x000fce00078e02ff */
.L_x_186:
[----:B------:R-:W-:Y:S05]  /*4a30*/  BSYNC B1 ;  /* 0x0000000000017941 */ /* 0x000fea0003800000 */
.L_x_185:
        /* <DEDUP_REMOVED lines=11> */
.L_x_188:
[----:B------:R-:W-:Y:S05]  /*4af0*/  BSYNC B1 ;  /* 0x0000000000017941 */ /* 0x000fea0003800000 */
.L_x_187:
[----:B-1----:R-:W-:Y:S01]  /*4b00*/  @!P4 IMAD R3, R102, R153, R12 ;  /* 0x000000996603c224 */ /* 0x002fe200078e020c */
[----:B------:R-:W-:Y:S04]  /*4b10*/  BSSY B1, `(.L_x_189) ;  /* 0x0000006000017945 */ /* 0x000fe80003800000 */
[----:B------:R1:W-:Y:S01]  /*4b20*/  @!P4 STG.E.U8 desc[UR36][R6.64+0x98], R3 ;  /* 0x000098030600c986 */ /* 0x0003e2000c101124 */
[----:B------:R-:W-:Y:S05]  /*4b30*/  @P3 BRA `(.L_x_190) ;  /* 0x00000000000c3947 */ /* 0x000fea0003800000 */
[----:B--2---:R-:W1:Y:S02]  /*4b40*/  LDG.E.U8 R155, desc[UR36][R10.64+0x99] ;  /* 0x000099240a9b7981 */ /* 0x004e64000c1e1100 */
[----:B-1----:R-:W-:-:S05]  /*4b50*/  PRMT R3, R155, 0x8880, RZ ;  /* 0x000088809b037816 */ /* 0x002fca00000000ff */
[----:B------:R-:W-:-:S07]  /*4b60*/  IMAD R12, R3, R154, RZ ;  /* 0x0000009a030c7224 */ /* 0x000fce00078e02ff */
.L_x_190:
[----:B------:R-:W-:Y:S05]  /*4b70*/  BSYNC B1 ;  /* 0x0000000000017941 */ /* 0x000fea0003800000 */
.L_x_189:
[----:B------:R-:W-:Y:S01]  /*4b80*/  @!P3 IMAD R103, R103, R153, R12 ;  /* 0x000000996767b224 */ /* 0x000fe200078e020c */
[----:B------:R-:W-:Y:S04]  /*4b90*/  BSSY B1, `(.L_x_191) ;  /* 0x0000006000017945 */ /* 0x000fe80003800000 */
[----:B------:R0:W-:Y:S01]  /*4ba0*/  @!P3 STG.E.U8 desc[UR36][R6.64+0x99], R103 ;  /* 0x000099670600b986 */ /* 0x0001e2000c101124 */
[----:B------:R-:W-:Y:S05]  /*4bb0*/  @P5 BRA `(.L_x_192) ;  /* 0x00000000000c5947 */ /* 0x000fea0003800000 */
[----:B--2---:R-:W1:Y:S02]  /*4bc0*/  LDG.E.U8 R155, desc[UR36][R8.64+0xa0] ;  /* 0x0000a024089b7981 */ /* 0x004e64000c1e1100 */
[----:B-1----:R-:W-:-:S05]  /*4bd0*/  PRMT R3, R155, 0x8880, RZ ;  /* 0x000088809b037816 */ /* 0x002fca00000000ff */
[----:B------:R-:W-:-:S07]  /*4be0*/  IMAD R12, R3, R154, RZ ;  /* 0x0000009a030c7224 */ /* 0x000fce00078e02ff */
.L_x_192:
[----:B------:R-:W-:Y:S05]  /*4bf0*/  BSYNC B1 ;  /* 0x0000000000017941 */ /* 0x000fea0003800000 */
.L_x_191:
[----:B-1----:R-:W-:Y:S01]  /*4c00*/  @!P5 IMAD R3, R104, R153, R12 ;  /* 0x000000996803d224 */ /* 0x002fe200078e020c */
[----:B------:R-:W-:Y:S04]  /*4c10*/  BSSY B1, `(.L_x_193) ;  /* 0x0000006000017945 */ /* 0x000fe80003800000 */
[----:B------:R1:W-:Y:S01]  /*4c20*/  @!P5 STG.E.U8 desc[UR36][R4.64+0xa0], R3 ;  /* 0x0000a0030400d986 */ /* 0x0003e2000c101124 */
[----:B------:R-:W-:Y:S05]  /*4c30*/  @P2 BRA `(.L_x_194) ;  /* 0x00000000000c2947 */ /* 0x000fea0003800000 */
[----:B--2---:R-:W1:Y:S02]  /*4c40*/  LDG.E.U8 R155, desc[UR36][R8.64+0xa1] ;  /* 0x0000a124089b7981 */ /* 0x004e64000c1e1100 */
[----:B-1----:R-:W-:-:S05]  /*4c50*/  PRMT R3, R155, 0x8880, RZ ;  /* 0x000088809b037816 */ /* 0x002fca00000000ff */
[----:B------:R-:W-:-:S07]  /*4c60*/  IMAD R12, R3, R154, RZ ;  /* 0x0000009a030c7224 */ /* 0x000fce00078e02ff */
.L_x_194:
[----:B------:R-:W-:Y:S05]  /*4c70*/  BSYNC B1 ;  /* 0x0000000000017941 */ /* 0x000fea0003800000 */
.L_x_193:
        /* <DEDUP_REMOVED lines=11> */
.L_x_196:
[----:B------:R-:W-:Y:S05]  /*4d30*/  BSYNC B1 ;  /* 0x0000000000017941 */ /* 0x000fea0003800000 */
.L_x_195:
[----:B-1----:R-:W-:Y:S01]  /*4d40*/  @!P4 IMAD R3, R106, R153, R12 ;  /* 0x000000996a03c224 */ /* 0x002fe200078e020c */
[----:B------:R-:W-:Y:S04]  /*4d50*/  BSSY B1, `(.L_x_197) ;  /* 0x0000006000017945 */ /* 0x000fe80003800000 */
[----:B------:R1:W-:Y:S01]  /*4d60*/  @!P4 STG.E.U8 desc[UR36][R6.64+0xa0], R3 ;  /* 0x0000a0030600c986 */ /* 0x0003e2000c101124 */
[----:B------:R-:W-:Y:S05]  /*4d70*/  @P3 BRA `(.L_x_198) ;  /* 0x00000000000c3947 */ /* 0x000fea0003800000 */
[----:B--2---:R-:W1:Y:S02]  /*4d80*/  LDG.E.U8 R155, desc[UR36][R10.64+0xa1] ;  /* 0x0000a1240a9b7981 */ /* 0x004e64000c1e1100 */
[----:B-1----:R-:W-:-:S05]  /*4d90*/  PRMT R3, R155, 0x8880, RZ ;  /* 0x000088809b037816 */ /* 0x002fca00000000ff */
[----:B------:R-:W-:-:S07]  /*4da0*/  IMAD R12, R3, R154, RZ ;  /* 0x0000009a030c7224 */ /* 0x000fce00078e02ff */
.L_x_198:
[----:B------:R-:W-:Y:S05]  /*4db0*/  BSYNC B1 ;  /* 0x0000000000017941 */ /* 0x000fea0003800000 */
.L_x_197:
[----:B------:R-:W-:Y:S01]  /*4dc0*/  @!P3 IMAD R107, R107, R153, R12 ;  /* 0x000000996b6bb224 */ /* 0x000fe200078e020c */
[----:B------:R-:W-:Y:S04]  /*4dd0*/  BSSY B1, `(.L_x_199) ;  /* 0x0000006000017945 */ /* 0x000fe80003800000 */
[----:B------:R0:W-:Y:S01]  /*4de0*/  @!P3 STG.E.U8 desc[UR36][R6.64+0xa1], R107 ;  /* 0x0000a16b0600b986 */ /* 0x0001e2000c101124 */
[----:B------:R-:W-:Y:S05]  /*4df0*/  @P5 BRA `(.L_x_200) ;  /* 0x00000000000c5947 */ /* 0x000fea0003800000 */
[----:B--2---:R-:W1:Y:S02]  /*4e00*/  LDG.E.U8 R155, desc[UR36][R8.64+0xa8] ;  /* 0x0000a824089b7981 */ /* 0x004e64000c1e1100 */
[----:B-1----:R-:W-:-:S05]  /*4e10*/  PRMT R3, R155, 0x8880, RZ ;  /* 0x000088809b037816 */ /* 0x002fca00000000ff */
[----:B------:R-:W-:-:S07]  /*4e20*/  IMAD R12, R3, R154, RZ ;  /* 0x0000009a030c7224 */ /* 0x000fce00078e02ff */
.L_x_200:
[----:B------:R-:W-:Y:S05]  /*4e30*/  BSYNC B1 ;  /* 0x0000000000017941 */ /* 0x000fea0003800000 */
.L_x_199:
[----:B-1----:R-:W-:Y:S01]  /*4e40*/  @!P5 IMAD R3, R108, R153, R12 ;  /* 0x000000996c03d224 */ /* 0x002fe200078e020c */
[----:B------:R-:W-:Y:S04]  /*4e50*/  BSSY B1, `(.L_x_201) ;  /* 0x0000006000017945 */ /* 0x000fe80003800000 */
[----:B------:R1:W-:Y:S01]  /*4e60*/  @!P5 STG.E.U8 desc[UR36][R4.64+0xa8], R3 ;  /* 0x0000a8030400d986 */ /* 0x0003e2000c101124 */
[----:B------:R-:W-:Y:S05]  /*4e70*/  @P2 BRA `(.L_x_202) ;  /* 0x00000000000c2947 */ /* 0x000fea0003800000 */
[----:B--2---:R-:W1:Y:S02]  /*4e80*/  LDG.E.U8 R155, desc[UR36][R8.64+0xa9] ;  /* 0x0000a924089b7981 */ /* 0x004e64000c1e1100 */
[----:B-1----:R-:W-:-:S05]  /*4e90*/  PRMT R3, R155, 0x8880, RZ ;  /* 0x000088809b037816 */ /* 0x002fca00000000ff */
[----:B------:R-:W-:-:S07]  /*4ea0*/  IMAD R12, R3, R154, RZ ;  /* 0x0000009a030c7224 */ /* 0x000fce00078e02ff */
.L_x_202:
[----:B------:R-:W-:Y:S05]  /*4eb0*/  BSYNC B1 ;  /* 0x0000000000017941 */ /* 0x000fea0003800000 */
.L_x_201:
        /* <DEDUP_REMOVED lines=11> */
.L_x_204:
[----:B------:R-:W-:Y:S05]  /*4f70*/  BSYNC B1 ;  /* 0x0000000000017941 */ /* 0x000fea0003800000 */
.L_x_203:
[----:B-1----:R-:W-:Y:S01]  /*4f80*/  @!P4 IMAD R3, R110, R153, R12 ;  /* 0x000000996e03c224 */ /* 0x002fe200078e020c */
[----:B------:R-:W-:Y:S04]  /*4f90*/  BSSY B1, `(.L_x_205) ;  /* 0x0000006000017945 */ /* 0x000fe80003800000 */
[----:B------:R1:W-:Y:S01]  /*4fa0*/  @!P4 STG.E.U8 desc[UR36][R6.64+0xa8], R3 ;  /* 0x0000a8030600c986 */ /* 0x0003e2000c101124 */
[----:B------:R-:W-:Y:S05]  /*4fb0*/  @P3 BRA `(.L_x_206) ;  /* 0x00000000000c3947 */ /* 0x000fea0003800000 */
[----:B--2---:R-:W1:Y:S02]  /*4fc0*/  LDG.E.U8 R155, desc[UR36][R10.64+0xa9] ;  /* 0x0000a9240a9b7981 */ /* 0x004e64000c1e1100 */
[----:B-1----:R-:W-:-:S05]  /*4fd0*/  PRMT R3, R155, 0x8880, RZ ;  /* 0x000088809b037816 */ /* 0x002fca00000000ff */
[----:B------:R-:W-:-:S07]  /*4fe0*/  IMAD R12, R3, R154, RZ ;  /* 0x0000009a030c7224 */ /* 0x000fce00078e02ff */
.L_x_206:
[----:B------:R-:W-:Y:S05]  /*4ff0*/  BSYNC B1 ;  /* 0x0000000000017941 */ /* 0x000fea0003800000 */
.L_x_205:
[----:B------:R-:W-:Y:S01]  /*5000*/  @!P3 IMAD R111, R111, R153, R12 ;  /* 0x000000996f6fb224 */ /* 0x000fe200078e020c */
[----:B------:R-:W-:Y:S04]  /*5010*/  BSSY B1, `(.L_x_207) ;  /* 0x0000006000017945 */ /* 0x000fe80003800000 */
[----:B------:R0:W-:Y:S01]  /*5020*/  @!P3 STG.E.U8 desc[UR36][R6.64+0xa9], R111 ;  /* 0x0000a96f0600b986 */ /* 0x0001e2000c101124 */
[----:B------:R-:W-:Y:S05]  /*5030*/  @P5 BRA `(.L_x_208) ;  /* 0x00000000000c5947 */ /* 0x000fea0003800000 */
[----:B--2---:R-:W1:Y:S02]  /*5040*/  LDG.E.U8 R155, desc[UR36][R8.64+0xb0] ;  /* 0x0000b024089b7981 */ /* 0x004e64000c1e1100 */
[----:B-1----:R-:W-:-:S05]  /*5050*/  PRMT R3, R155, 0x8880, RZ ;  /* 0x000088809b037816 */ /* 0x002fca00000000ff */
[----:B------:R-:W-:-:S07]  /*5060*/  IMAD R12, R3, R154, RZ ;  /* 0x0000009a030c7224 */ /* 0x000fce00078e02ff */
.L_x_208:
[----:B------:R-:W-:Y:S05]  /*5070*/  BSYNC B1 ;  /* 0x0000000000017941 */ /* 0x000fea0003800000 */
.L_x_207:
[----:B-1----:R-:W-:Y:S01]  /*5080*/  @!P5 IMAD R3, R112, R153, R12 ;  /* 0x000000997003d224 */ /* 0x002fe200078e020c */
[----:B------:R-:W-:Y:S04]  /*5090*/  BSSY B1, `(.L_x_209) ;  /* 0x0000006000017945 */ /* 0x000fe80003800000 */
[----:B------:R1:W-:Y:S01]  /*50a0*/  @!P5 STG.E.U8 desc[UR36][R4.64+0xb0], R3 ;  /* 0x0000b0030400d986 */ /* 0x0003e2000c101124 */
[----:B------:R-:W-:Y:S05]  /*50b0*/  @P2 BRA `(.L_x_210) ;  /* 0x00000000000c2947 */ /* 0x000fea0003800000 */
[----:B--2---:R-:W1:Y:S02]  /*50c0*/  LDG.E.U8 R155, desc[UR36][R8.64+0xb1] ;  /* 0x0000b124089b7981 */ /* 0x004e64000c1e1100 */
[----:B-1----:R-:W-:-:S05]  /*50d0*/  PRMT R3, R155, 0x8880, RZ ;  /* 0x000088809b037816 */ /* 0x002fca00000000ff */
[----:B------:R-:W-:-:S07]  /*50e0*/  IMAD R12, R3, R154, RZ ;  /* 0x0000009a030c7224 */ /* 0x000fce00078e02ff */
.L_x_210:
[----:B------:R-:W-:Y:S05]  /*50f0*/  BSYNC B1 ;  /* 0x0000000000017941 */ /* 0x000fea0003800000 */
.L_x_209:
        /* <DEDUP_REMOVED lines=11> */
.L_x_212:
[----:B------:R-:W-:Y:S05]  /*51b0*/  BSYNC B1 ;  /* 0x0000000000017941 */ /* 0x000fea0003800000 */
.L_x_211:
[----:B-1----:R-:W-:Y:S01]  /*51c0*/  @!P4 IMAD R3, R114, R153, R12 ;  /* 0x000000997203c224 */ /* 0x002fe200078e020c */
[----:B------:R-:W-:Y:S04]  /*51d0*/  BSSY B1, `(.L_x_213) ;  /* 0x0000006000017945 */ /* 0x000fe80003800000 */
[----:B------:R1:W-:Y:S01]  /*51e0*/  @!P4 STG.E.U8 desc[UR36][R6.64+0xb0], R3 ;  /* 0x0000b0030600c986 */ /* 0x0003e2000c101124 */
[----:B------:R-:W-:Y:S05]  /*51f0*/  @P3 BRA `(.L_x_214) ;  /* 0x00000000000c3947 */ /* 0x000fea0003800000 */
[----:B--2---:R-:W1:Y:S02]  /*5200*/  LDG.E.U8 R155, desc[UR36][R10.64+0xb1] ;  /* 0x0000b1240a9b7981 */ /* 0x004e64000c1e1100 */
[----:B-1----:R-:W-:-:S05]  /*5210*/  PRMT R3, R155, 0x8880, RZ ;  /* 0x000088809b037816 */ /* 0x002fca00000000ff */
[----:B------:R-:W-:-:S07]  /*5220*/  IMAD R12, R3, R154, RZ ;  /* 0x0000009a030c7224 */ /* 0x000fce00078e02ff */
.L_x_214:
[----:B------:R-:W-:Y:S05]  /*5230*/  BSYNC B1 ;  /* 0x0000000000017941 */ /* 0x000fea0003800000 */
.L_x_213:
[----:B------:R-:W-:Y:S01]  /*5240*/  @!P3 IMAD R115, R115, R153, R12 ;  /* 0x000000997373b224 */ /* 0x000fe200078e020c */
[----:B------:R-:W-:Y:S04]  /*5250*/  BSSY B1, `(.L_x_215) ;  /* 0x0000006000017945 */ /* 0x000fe80003800000 */
[----:B------:R0:W-:Y:S01]  /*5260*/  @!P3 STG.E.U8 desc[UR36][R6.64+0xb1], R115 ;  /* 0x0000b1730600b986 */ /* 0x0001e2000c101124 */
[----:B------:R-:W-:Y:S05]  /*5270*/  @P5 BRA `(.L_x_216) ;  /* 0x00000000000c5947 */ /* 0x000fea0003800000 */
[----:B--2---:R-:W1:Y:S02]  /*5280*/  LDG.E.U8 R155, desc[UR36][R8.64+0xb8] ;  /* 0x0000b824089b7981 */ /* 0x004e64000c1e1100 */
[----:B-1----:R-:W-:-:S05]  /*5290*/  PRMT R3, R155, 0x8880, RZ ;  /* 0x000088809b037816 */ /* 0x002fca00000000ff */
[----:B------:R-:W-:-:S07]  /*52a0*/  IMAD R12, R3, R154, RZ ;  /* 0x0000009a030c7224 */ /* 0x000fce00078e02ff */
.L_x_216:
[----:B------:R-:W-:Y:S05]  /*52b0*/  BSYNC B1 ;  /* 0x0000000000017941 */ /* 0x000fea0003800000 */
.L_x_215:
[----:B-1----:R-:W-:Y:S01]  /*52c0*/  @!P5 IMAD R3, R116, R153, R12 ;  /* 0x000000997403d224 */ /* 0x002fe200078e020c */
[----:B------:R-:W-:Y:S04]  /*52d0*/  BSSY B1, `(.L_x_217) ;  /* 0x0000006000017945 */ /* 0x000fe80003800000 */
[----:B------:R1:W-:Y:S01]  /*52e0*/  @!P5 STG.E.U8 desc[UR36][R4.64+0xb8], R3 ;  /* 0x0000b8030400d986 */ /* 0x0003e2000c101124 */
[----:B------:R-:W-:Y:S05]  /*52f0*/  @P2 BRA `(.L_x_218) ;  /* 0x00000000000c2947 */ /* 0x000fea0003800000 */
[----:B--2---:R-:W1:Y:S02]  /*5300*/  LDG.E.U8 R155, desc[UR36][R8.64+0xb9] ;  /* 0x0000b924089b7981 */ /* 0x004e64000c1e1100 */
[----:B-1----:R-:W-:-:S05]  /*5310*/  PRMT R3, R155, 0x8880, RZ ;  /* 0x000088809b037816 */ /* 0x002fca00000000ff */
[----:B------:R-:W-:-:S07]  /*5320*/  IMAD R12, R3, R154, RZ ;  /* 0x0000009a030c7224 */ /* 0x000fce00078e02ff */
.L_x_218:
[----:B------:R-:W-:Y:S05]  /*5330*/  BSYNC B1 ;  /* 0x0000000000017941 */ /* 0x000fea0003800000 */
.L_x_217:
        /* <DEDUP_REMOVED lines=11> */
.L_x_220:
[----:B------:R-:W-:Y:S05]  /*53f0*/  BSYNC B1 ;  /* 0x0000000000017941 */ /* 0x000fea0003800000 */
.L_x_219:
[----:B-1----:R-:W-:Y:S01]  /*5400*/  @!P4 IMAD R3, R118, R153, R12 ;  /* 0x000000997603c224 */ /* 0x002fe200078e020c */
[----:B------:R-:W-:Y:S04]  /*5410*/  BSSY B1, `(.L_x_221) ;  /* 0x0000006000017945 */ /* 0x000fe80003800000 */
[----:B------:R1:W-:Y:S01]  /*5420*/  @!P4 STG.E.U8 desc[UR36][R6.64+0xb8], R3 ;  /* 0x0000b8030600c986 */ /* 0x0003e2000c101124 */
[----:B------:R-:W-:Y:S05]  /*5430*/  @P3 BRA `(.L_x_222) ;  /* 0x00000000000c3947 */ /* 0x000fea0003800000 */
[----:B--2---:R-:W1:Y:S02]  /*5440*/  LDG.E.U8 R155, desc[UR36][R10.64+0xb9] ;  /* 0x0000b9240a9b7981 */ /* 0x004e64000c1e1100 */
[----:B-1----:R-:W-:-:S05]  /*5450*/  PRMT R3, R155, 0x8880, RZ ;  /* 0x000088809b037816 */ /* 0x002fca00000000ff */
[----:B------:R-:W-:-:S07]  /*5460*/  IMAD R12, R3, R154, RZ ;  /* 0x0000009a030c7224 */ /* 0x000fce00078e02ff */
.L_x_222:
[----:B------:R-:W-:Y:S05]  /*5470*/  BSYNC B1 ;  /* 0x0000000000017941 */ /* 0x000fea0003800000 */
.L_x_221:
[----:B------:R-:W-:Y:S01]  /*5480*/  @!P3 IMAD R119, R119, R153, R12 ;  /* 0x000000997777b224 */ /* 0x000fe200078e020c */
[----:B------:R-:W-:Y:S04]  /*5490*/  BSSY B1, `(.L_x_223) ;  /* 0x0000006000017945 */ /* 0x000fe80003800000 */
[----:B------:R0:W-:Y:S01]  /*54a0*/  @!P3 STG.E.U8 desc[UR36][R6.64+0xb9], R119 ;  /* 0x0000b9770600b986 */ /* 0x0001e2000c101124 */
[----:B------:R-:W-:Y:S05]  /*54b0*/  @P5 BRA `(.L_x_224) ;  /* 0x00000000000c5947 */ /* 0x000fea0003800000 */
[----:B--2---:R-:W1:Y:S02]  /*54c0*/  LDG.E.U8 R155, desc[UR36][R8.64+0xc0] ;  /* 0x0000c024089b7981 */ /* 0x004e64000c1e1100 */
[----:B-1----:R-:W-:-:S05]  /*54d0*/  PRMT R3, R155, 0x8880, RZ ;  /* 0x000088809b037816 */ /* 0x002fca00000000ff */
[----:B------:R-:W-:-:S07]  /*54e0*/  IMAD R12, R3, R154, RZ ;  /* 0x0000009a030c7224 */ /* 0x000fce00078e02ff */
.L_x_224:
[----:B------:R-:W-:Y:S05]  /*54f0*/  BSYNC B1 ;  /* 0x0000000000017941 */ /* 0x000fea0003800000 */
.L_x_223:
[----:B-1----:R-:W-:Y:S01]  /*5500*/  @!P5 IMAD R3, R120, R153, R12 ;  /* 0x000000997803d224 */ /* 0x002fe200078e020c */
[----:B------:R-:W-:Y:S04]  /*5510*/  BSSY B1, `(.L_x_225) ;  /* 0x0000006000017945 */ /* 0x000fe80003800000 */
[----:B------:R1:W-:Y:S01]  /*5520*/  @!P5 STG.E.U8 desc[UR36][R4.64+0xc0], R3 ;  /* 0x0000c0030400d986 */ /* 0x0003e2000c101124 */
[----:B------:R-:W-:Y:S05]  /*5530*/  @P2 BRA `(.L_x_226) ;  /* 0x00000000000c2947 */ /* 0x000fea0003800000 */
[----:B--2---:R-:W1:Y:S02]  /*5540*/  LDG.E.U8 R155, desc[UR36][R8.64+0xc1] ;  /* 0x0000c124089b7981 */ /* 0x004e64000c1e1100 */
[----:B-1----:R-:W-:-:S05]  /*5550*/  PRMT R3, R155, 0x8880, RZ ;  /* 0x000088809b037816 */ /* 0x002fca00000000ff */
[----:B------:R-:W-:-:S07]  /*5560*/  IMAD R12, R3, R154, RZ ;  /* 0x0000009a030c7224 */ /* 0x000fce00078e02ff */
.L_x_226:
[----:B------:R-:W-:Y:S05]  /*5570*/  BSYNC B1 ;  /* 0x0000000000017941 */ /* 0x000fea0003800000 */
.L_x_225:
        /* <DEDUP_REMOVED lines=11> */
.L_x_228:
[----:B------:R-:W-:Y:S05]  /*5630*/  BSYNC B1 ;  /* 0x0000000000017941 */ /* 0x000fea0003800000 */
.L_x_227:
[----:B-1----:R-:W-:Y:S01]  /*5640*/  @!P4 IMAD R3, R122, R153, R12 ;  /* 0x000000997a03c224 */ /* 0x002fe200078e020c */
[----:B------:R-:W-:Y:S04]  /*5650*/  BSSY B1, `(.L_x_229) ;  /* 0x0000006000017945 */ /* 0x000fe80003800000 */
[----:B------:R1:W-:Y:S01]  /*5660*/  @!P4 STG.E.U8 desc[UR36][R6.64+0xc0], R3 ;  /* 0x0000c0030600c986 */ /* 0x0003e2000c101124 */
[----:B------:R-:W-:Y:S05]  /*5670*/  @P3 BRA `(.L_x_230) ;  /* 0x00000000000c3947 */ /* 0x000fea0003800000 */
[----:B--2---:R-:W1:Y:S02]  /*5680*/  LDG.E.U8 R155, desc[UR36][R10.64+0xc1] ;  /* 0x0000c1240a9b7981 */ /* 0x004e64000c1e1100 */
[----:B-1----:R-:W-:-:S05]  /*5690*/  PRMT R3, R155, 0x8880, RZ ;  /* 0x000088809b037816 */ /* 0x002fca00000000ff */
[----:B------:R-:W-:-:S07]  /*56a0*/  IMAD R12, R3, R154, RZ ;  /* 0x0000009a030c7224 */ /* 0x000fce00078e02ff */
.L_x_230:
[----:B------:R-:W-:Y:S05]  /*56b0*/  BSYNC B1 ;  /* 0x0000000000017941 */ /* 0x000fea0003800000 */
.L_x_229:
[----:B------:R-:W-:Y:S01]  /*56c0*/  @!P3 IMAD R123, R123, R153, R12 ;  /* 0x000000997b7bb224 */ /* 0x000fe200078e020c */
[----:B------:R-:W-:Y:S04]  /*56d0*/  BSSY B1, `(.L_x_231) ;  /* 0x0000006000017945 */ /* 0x000fe80003800000 */
[----:B------:R0:W-:Y:S01]  /*56e0*/  @!P3 STG.E.U8 desc[UR36][R6.64+0xc1], R123 ;  /* 0x0000c17b0600b986 */ /* 0x0001e2000c101124 */
[----:B------:R-:W-:Y:S05]  /*56f0*/  @P5 BRA `(.L_x_232) ;  /* 0x00000000000c5947 */ /* 0x000fea0003800000 */
[----:B--2---:R-:W1:Y:S02]  /*5700*/  LDG.E.U8 R155, desc[UR36][R8.64+0xc8] ;  /* 0x0000c824089b7981 */ /* 0x004e64000c1e1100 */
[----:B-1----:R-:W-:-:S05]  /*5710*/  PRMT R3, R155, 0x8880, RZ ;  /* 0x000088809b037816 */ /* 0x002fca00000000ff */
[----:B------:R-:W-:-:S07]  /*5720*/  IMAD R12, R3, R154, RZ ;  /* 0x0000009a030c7224 */ /* 0x000fce00078e02ff */
.L_x_232:
[----:B------:R-:W-:Y:S05]  /*5730*/  BSYNC B1 ;  /* 0x0000000000017941 */ /* 0x000fea0003800000 */
.L_x_231:
[----:B-1----:R-:W-:Y:S01]  /*5740*/  @!P5 IMAD R3, R124, R153, R12 ;  /* 0x000000997c03d224 */ /* 0x002fe200078e020c */
[----:B------:R-:W-:Y:S04]  /*5750*/  BSSY B1, `(.L_x_233) ;  /* 0x0000006000017945 */ /* 0x000fe80003800000 */
[----:B------:R1:W-:Y:S01]  /*5760*/  @!P5 STG.E.U8 desc[UR36][R4.64+0xc8], R3 ;  /* 0x0000c8030400d986 */ /* 0x0003e2000c101124 */
[----:B------:R-:W-:Y:S05]  /*5770*/  @P2 BRA `(.L_x_234) ;  /* 0x00000000000c2947 */ /* 0x000fea0003800000 */
[----:B--2---:R-:W1:Y:S02]  /*5780*/  LDG.E.U8 R155, desc[UR36][R8.64+0xc9] ;  /* 0x0000c924089b7981 */ /* 0x004e64000c1e1100 */
[----:B-1----:R-:W-:-:S05]  /*5790*/  PRMT R3, R155, 0x8880, RZ ;  /* 0x000088809b037816 */ /* 0x002fca00000000ff */
[----:B------:R-:W-:-:S07]  /*57a0*/  IMAD R12, R3, R154, RZ ;  /* 0x0000009a030c7224 */ /* 0x000fce00078e02ff */
.L_x_234:
[----:B------:R-:W-:Y:S05]  /*57b0*/  BSYNC B1 ;  /* 0x0000000000017941 */ /* 0x000fea0003800000 */
.L_x_233:
        /* <DEDUP_REMOVED lines=11> */
.L_x_236:
[----:B------:R-:W-:Y:S05]  /*5870*/  BSYNC B1 ;  /* 0x0000000000017941 */ /* 0x000fea0003800000 */
.L_x_235:
[----:B-1----:R-:W-:Y:S01]  /*5880*/  @!P4 IMAD R3, R126, R153, R12 ;  /* 0x000000997e03c224 */ /* 0x002fe200078e020c */
[----:B------:R-:W-:Y:S04]  /*5890*/  BSSY B1, `(.L_x_237) ;  /* 0x0000006000017945 */ /* 0x000fe80003800000 */
[----:B------:R1:W-:Y:S01]  /*58a0*/  @!P4 STG.E.U8 desc[UR36][R6.64+0xc8], R3 ;  /* 0x0000c8030600c986 */ /* 0x0003e2000c101124 */
[----:B------:R-:W-:Y:S05]  /*58b0*/  @P3 BRA `(.L_x_238) ;  /* 0x00000000000c3947 */ /* 0x000fea0003800000 */
[----:B--2---:R-:W1:Y:S02]  /*58c0*/  LDG.E.U8 R155, desc[UR36][R10.64+0xc9] ;  /* 0x0000c9240a9b7981 */ /* 0x004e64000c1e1100 */
[----:B-1----:R-:W-:-:S05]  /*58d0*/  PRMT R3, R155, 0x8880, RZ ;  /* 0x000088809b037816 */ /* 0x002fca00000000ff */
[----:B------:R-:W-:-:S07]  /*58e0*/  IMAD R12, R3, R154, RZ ;  /* 0x0000009a030c7224 */ /* 0x000fce00078e02ff */
.L_x_238:
[----:B------:R-:W-:Y:S05]  /*58f0*/  BSYNC B1 ;  /* 0x0000000000017941 */ /* 0x000fea0003800000 */
.L_x_237:
[----:B------:R-:W-:Y:S01]  /*5900*/  @!P3 IMAD R127, R127, R153, R12 ;  /* 0x000000997f7fb224 */ /* 0x000fe200078e020c */
[----:B------:R-:W-:Y:S04]  /*5910*/  BSSY B1, `(.L_x_239) ;  /* 0x0000006000017945 */ /* 0x000fe80003800000 */
[----:B------:R0:W-:Y:S01]  /*5920*/  @!P3 STG.E.U8 desc[UR36][R6.64+0xc9], R127 ;  /* 0x0000c97f0600b986 */ /* 0x0001e2000c101124 */
[----:B------:R-:W-:Y:S05]  /*5930*/  @P5 BRA `(.L_x_240) ;  /* 0x00000000000c5947 */ /* 0x000fea0003800000 */
[----:B--2---:R-:W1:Y:S02]  /*5940*/  LDG.E.U8 R155, desc[UR36][R8.64+0xd0] ;  /* 0x0000d024089b7981 */ /* 0x004e64000c1e1100 */
[----:B-1----:R-:W-:-:S05]  /*5950*/  PRMT R3, R155, 0x8880, RZ ;  /* 0x000088809b037816 */ /* 0x002fca00000000ff */
[----:B------:R-:W-:-:S07]  /*5960*/  IMAD R12, R3, R154, RZ ;  /* 0x0000009a030c7224 */ /* 0x000fce00078e02ff */
.L_x_240:
[----:B------:R-:W-:Y:S05]  /*5970*/  BSYNC B1 ;  /* 0x0000000000017941 */ /* 0x000fea0003800000 */
.L_x_239:
[----:B-1----:R-:W-:Y:S01]  /*5980*/  @!P5 IMAD R3, R128, R153, R12 ;  /* 0x000000998003d224 */ /* 0x002fe200078e020c */
[----:B------:R-:W-:Y:S04]  /*5990*/  BSSY B1, `(.L_x_241) ;  /* 0x0000006000017945 */ /* 0x000fe80003800000 */
[----:B------:R1:W-:Y:S01]  /*59a0*/  @!P5 STG.E.U8 desc[UR36][R4.64+0xd0], R3 ;  /* 0x0000d0030400d986 */ /* 0x0003e2000c101124 */
[----:B------:R-:W-:Y:S05]  /*59b0*/  @P2 BRA `(.L_x_242) ;  /* 0x00000000000c2947 */ /* 0x000fea0003800000 */
[----:B--2---:R-:W1:Y:S02]  /*59c0*/  LDG.E.U8 R155, desc[UR36][R8.64+0xd1] ;  /* 0x0000d124089b7981 */ /* 0x004e64000c1e1100 */
[----:B-1----:R-:W-:-:S05]  /*59d0*/  PRMT R3, R155, 0x8880, RZ ;  /* 0x000088809b037816 */ /* 0x002fca00000000ff */
[----:B------:R-:W-:-:S07]  /*59e0*/  IMAD R12, R3, R154, RZ ;  /* 0x0000009a030c7224 */ /* 0x000fce00078e02ff */
.L_x_242:
[----:B------:R-:W-:Y:S05]  /*59f0*/  BSYNC B1 ;  /* 0x0000000000017941 */ /* 0x000fea0003800000 */
.L_x_241:
        /* <DEDUP_REMOVED lines=11> */
.L_x_244:
[----:B------:R-:W-:Y:S05]  /*5ab0*/  BSYNC B1 ;  /* 0x0000000000017941 */ /* 0x000fea0003800000 */
.L_x_243:
[----:B-1----:R-:W-:Y:S01]  /*5ac0*/  @!P4 IMAD R3, R130, R153, R12 ;  /* 0x000000998203c224 */ /* 0x002fe200078e020c */
[----:B------:R-:W-:Y:S04]  /*5ad0*/  BSSY B1, `(.L_x_245) ;  /* 0x0000006000017945 */ /* 0x000fe80003800000 */
[----:B------:R1:W-:Y:S01]  /*5ae0*/  @!P4 STG.E.U8 desc[UR36][R6.64+0xd0], R3 ;  /* 0x0000d0030600c986 */ /* 0x0003e2000c101124 */
[----:B------:R-:W-:Y:S05]  /*5af0*/  @P3 BRA `(.L_x_246) ;  /* 0x00000000000c3947 */ /* 0x000fea0003800000 */
[----:B--2---:R-:W1:Y:S02]  /*5b00*/  LDG.E.U8 R155, desc[UR36][R10.64+0xd1] ;  /* 0x0000d1240a9b7981 */ /* 0x004e64000c1e1100 */
[----:B-1----:R-:W-:-:S05]  /*5b10*/  PRMT R3, R155, 0x8880, RZ ;  /* 0x000088809b037816 */ /* 0x002fca00000000ff */
[----:B------:R-:W-:-:S07]  /*5b20*/  IMAD R12, R3, R154, RZ ;  /* 0x0000009a030c7224 */ /* 0x000fce00078e02ff */
.L_x_246:
[----:B------:R-:W-:Y:S05]  /*5b30*/  BSYNC B1 ;  /* 0x0000000000017941 */ /* 0x000fea0003800000 */
.L_x_245:
[----:B------:R-:W-:Y:S01]  /*5b40*/  @!P3 IMAD R131, R131, R153, R12 ;  /* 0x000000998383b224 */ /* 0x000fe200078e020c */
[----:B------:R-:W-:Y:S04]  /*5b50*/  BSSY B1, `(.L_x_247) ;  /* 0x0000006000017945 */ /* 0x000fe80003800000 */
[----:B------:R0:W-:Y:S01]  /*5b60*/  @!P3 STG.E.U8 desc[UR36][R6.64+0xd1], R131 ;  /* 0x0000d1830600b986 */ /* 0x0001e2000c101124 */
[----:B------:R-:W-:Y:S05]  /*5b70*/  @P5 BRA `(.L_x_248) ;  /* 0x00000000000c5947 */ /* 0x000fea0003800000 */
[----:B--2---:R-:W1:Y:S02]  /*5b80*/  LDG.E.U8 R155, desc[UR36][R8.64+0xd8] ;  /* 0x0000d824089b7981 */ /* 0x004e64000c1e1100 */
[----:B-1----:R-:W-:-:S05]  /*5b90*/  PRMT R3, R155, 0x8880, RZ ;  /* 0x000088809b037816 */ /* 0x002fca00000000ff */
[----:B------:R-:W-:-:S07]  /*5ba0*/  IMAD R12, R3, R154, RZ ;  /* 0x0000009a030c7224 */ /* 0x000fce00078e02ff */
.L_x_248:
[----:B------:R-:W-:Y:S05]  /*5bb0*/  BSYNC B1 ;  /* 0x0000000000017941 */ /* 0x000fea0003800000 */
.L_x_247:
[----:B-1----:R-:W-:Y:S01]  /*5bc0*/  @!P5 IMAD R3, R132, R153, R12 ;  /* 0x000000998403d224 */ /* 0x002fe200078e020c */
[----:B------:R-:W-:Y:S04]  /*5bd0*/  BSSY B1, `(.L_x_249) ;  /* 0x0000006000017945 */ /* 0x000fe80003800000 */
[----:B------:R1:W-:Y:S01]  /*5be0*/  @!P5 STG.E.U8 desc[UR36][R4.64+0xd8], R3 ;  /* 0x0000d8030400d986 */ /* 0x0003e2000c101124 */
[----:B------:R-:W-:Y:S05]  /*5bf0*/  @P2 BRA `(.L_x_250) ;  /* 0x00000000000c2947 */ /* 0x000fea0003800000 */
[----:B--2---:R-:W1:Y:S02]  /*5c00*/  LDG.E.U8 R155, desc[UR36][R8.64+0xd9] ;  /* 0x0000d924089b7981 */ /* 0x004e64000c1e1100 */
[----:B-1----:R-:W-:-:S05]  /*5c10*/  PRMT R3, R155, 0x8880, RZ ;  /* 0x000088809b037816 */ /* 0x002fca00000000ff */
[----:B------:R-:W-:-:S07]  /*5c20*/  IMAD R12, R3, R154, RZ ;  /* 0x0000009a030c7224 */ /* 0x000fce00078e02ff */
.L_x_250:
[----:B------:R-:W-:Y:S05]  /*5c30*/  BSYNC B1 ;  /* 0x0000000000017941 */ /* 0x000fea0003800000 */
.L_x_249:
        /* <DEDUP_REMOVED lines=11> */
.L_x_252:
[----:B------:R-:W-:Y:S05]  /*5cf0*/  BSYNC B1 ;  /* 0x0000000000017941 */ /* 0x000fea0003800000 */
.L_x_251:
[----:B-1----:R-:W-:Y:S01]  /*5d00*/  @!P4 IMAD R3, R134, R153, R12 ;  /* 0x000000998603c224 */ /* 0x002fe200078e020c */
[----:B------:R-:W-:Y:S04]  /*5d10*/  BSSY B1, `(.L_x_253) ;  /* 0x0000006000017945 */ /* 0x000fe80003800000 */
[----:B------:R1:W-:Y:S01]  /*5d20*/  @!P4 STG.E.U8 desc[UR36][R6.64+0xd8], R3 ;  /* 0x0000d8030600c986 */ /* 0x0003e2000c101124 */
[----:B------:R-:W-:Y:S05]  /*5d30*/  @P3 BRA `(.L_x_254) ;  /* 0x00000000000c3947 */ /* 0x000fea0003800000 */
[----:B--2---:R-:W1:Y:S02]  /*5d40*/  LDG.E.U8 R155, desc[UR36][R10.64+0xd9] ;  /* 0x0000d9240a9b7981 */ /* 0x004e64000c1e1100 */
[----:B-1----:R-:W-:-:S05]  /*5d50*/  PRMT R3, R155, 0x8880, RZ ;  /* 0x000088809b037816 */ /* 0x002fca00000000ff */
[----:B------:R-:W-:-:S07]  /*5d60*/  IMAD R12, R3, R154, RZ ;  /* 0x0000009a030c7224 */ /* 0x000fce00078e02ff */
.L_x_254:
[----:B------:R-:W-:Y:S05]  /*5d70*/  BSYNC B1 ;  /* 0x0000000000017941 */ /* 0x000fea0003800000 */
.L_x_253:
[----:B------:R-:W-:Y:S01]  /*5d80*/  @!P3 IMAD R135, R135, R153, R12 ;  /* 0x000000998787b224 */ /* 0x000fe200078e020c */
[----:B------:R-:W-:Y:S04]  /*5d90*/  BSSY B1, `(.L_x_255) ;  /* 0x0000006000017945 */ /* 0x000fe80003800000 */
[----:B------:R0:W-:Y:S01]  /*5da0*/  @!P3 STG.E.U8 desc[UR36][R6.64+0xd9], R135 ;  /* 0x0000d9870600b986 */ /* 0x0001e2000c101124 */
[----:B------:R-:W-:Y:S05]  /*5db0*/  @P5 BRA `(.L_x_256) ;  /* 0x00000000000c5947 */ /* 0x000fea0003800000 */
[----:B--2---:R-:W1:Y:S02]  /*5dc0*/  LDG.E.U8 R155, desc[UR36][R8.64+0xe0] ;  /* 0x0000e024089b7981 */ /* 0x004e64000c1e1100 */
[----:B-1----:R-:W-:-:S05]  /*5dd0*/  PRMT R3, R155, 0x8880, RZ ;  /* 0x000088809b037816 */ /* 0x002fca00000000ff */
[----:B------:R-:W-:-:S07]  /*5de0*/  IMAD R12, R3, R154, RZ ;  /* 0x0000009a030c7224 */ /* 0x000fce00078e02ff */
.L_x_256:
[----:B------:R-:W-:Y:S05]  /*5df0*/  BSYNC B1 ;  /* 0x0000000000017941 */ /* 0x000fea0003800000 */
.L_x_255:
[----:B-1----:R-:W-:Y:S01]  /*5e00*/  @!P5 IMAD R3, R136, R153, R12 ;  /* 0x000000998803d224 */ /* 0x002fe200078e020c */
[----:B------:R-:W-:Y:S04]  /*5e10*/  BSSY B1, `(.L_x_257) ;  /* 0x0000006000017945 */ /* 0x000fe80003800000 */
[----:B------:R1:W-:Y:S01]  /*5e20*/  @!P5 STG.E.U8 desc[UR36][R4.64+0xe0], R3 ;  /* 0x0000e0030400d986 */ /* 0x0003e2000c101124 */
[----:B------:R-:W-:Y:S05]  /*5e30*/  @P2 BRA `(.L_x_258) ;  /* 0x00000000000c2947 */ /* 0x000fea0003800000 */
[----:B--2---:R-:W1:Y:S02]  /*5e40*/  LDG.E.U8 R155, desc[UR36][R8.64+0xe1] ;  /* 0x0000e124089b7981 */ /* 0x004e64000c1e1100 */
[----:B-1----:R-:W-:-:S05]  /*5e50*/  PRMT R3, R155, 0x8880, RZ ;  /* 0x000088809b037816 */ /* 0x002fca00000000ff */
[----:B------:R-:W-:-:S07]  /*5e60*/  IMAD R12, R3, R154, RZ ;  /* 0x0000009a030c7224 */ /* 0x000fce00078e02ff */
.L_x_258:
[----:B------:R-:W-:Y:S05]  /*5e70*/  BSYNC B1 ;  /* 0x0000000000017941 */ /* 0x000fea0003800000 */
.L_x_257:
        /* <DEDUP_REMOVED lines=11> */
.L_x_260:
[----:B------:R-:W-:Y:S05]  /*5f30*/  BSYNC B1 ;  /* 0x0000000000017941 */ /* 0x000fea0003800000 */
.L_x_259:
[----:B-1----:R-:W-:Y:S01]  /*5f40*/  @!P4 IMAD R3, R138, R153, R12 ;  /* 0x000000998a03c224 */ /* 0x002fe200078e020c */
[----:B------:R-:W-:Y:S04]  /*5f50*/  BSSY B1, `(.L_x_261) ;  /* 0x0000006000017945 */ /* 0x000fe80003800000 */
[----:B------:R1:W-:Y:S01]  /*5f60*/  @!P4 STG.E.U8 desc[UR36][R6.64+0xe0], R3 ;  /* 0x0000e0030600c986 */ /* 0x0003e2000c101124 */
[----:B------:R-:W-:Y:S05]  /*5f70*/  @P3 BRA `(.L_x_262) ;  /* 0x00000000000c3947 */ /* 0x000fea0003800000 */
[----:B--2---:R-:W1:Y:S02]  /*5f80*/  LDG.E.U8 R155, desc[UR36][R10.64+0xe1] ;  /* 0x0000e1240a9b7981 */ /* 0x004e64000c1e1100 */
[----:B-1----:R-:W-:-:S05]  /*5f90*/  PRMT R3, R155, 0x8880, RZ ;  /* 0x000088809b037816 */ /* 0x002fca00000000ff */
[----:B------:R-:W-:-:S07]  /*5fa0*/  IMAD R12, R3, R154, RZ ;  /* 0x0000009a030c7224 */ /* 0x000fce00078e02ff */
.L_x_262:
[----:B------:R-:W-:Y:S05]  /*5fb0*/  BSYNC B1 ;  /* 0x0000000000017941 */ /* 0x000fea0003800000 */
.L_x_261:
[----:B------:R-:W-:Y:S01]  /*5fc0*/  @!P3 IMAD R139, R139, R153, R12 ;  /* 0x000000998b8bb224 */ /* 0x000fe200078e020c */
[----:B------:R-:W-:Y:S04]  /*5fd0*/  BSSY B1, `(.L_x_263) ;  /* 0x0000006000017945 */ /* 0x000fe80003800000 */
[----:B------:R0:W-:Y:S01]  /*5fe0*/  @!P3 STG.E.U8 desc[UR36][R6.64+0xe1], R139 ;  /* 0x0000e18b0600b986 */ /* 0x0001e2000c101124 */
[----:B------:R-:W-:Y:S05]  /*5ff0*/  @P5 BRA `(.L_x_264) ;  /* 0x00000000000c5947 */ /* 0x000fea0003800000 */
[----:B--2---:R-:W1:Y:S02]  /*6000*/  LDG.E.U8 R155, desc[UR36][R8.64+0xe8] ;  /* 0x0000e824089b7981 */ /* 0x004e64000c1e1100 */
[----:B-1----:R-:W-:-:S05]  /*6010*/  PRMT R3, R155, 0x8880, RZ ;  /* 0x000088809b037816 */ /* 0x002fca00000000ff */
[----:B------:R-:W-:-:S07]  /*6020*/  IMAD R12, R3, R154, RZ ;  /* 0x0000009a030c7224 */ /* 0x000fce00078e02ff */
.L_x_264:
[----:B------:R-:W-:Y:S05]  /*6030*/  BSYNC B1 ;  /* 0x0000000000017941 */ /* 0x000fea0003800000 */
.L_x_263:
[----:B-1----:R-:W-:Y:S01]  /*6040*/  @!P5 IMAD R3, R140, R153, R12 ;  /* 0x000000998c03d224 */ /* 0x002fe200078e020c */
[----:B------:R-:W-:Y:S04]  /*6050*/  BSSY B1, `(.L_x_265) ;  /* 0x0000006000017945 */ /* 0x000fe80003800000 */
[----:B------:R1:W-:Y:S01]  /*6060*/  @!P5 STG.E.U8 desc[UR36][R4.64+0xe8], R3 ;  /* 0x0000e8030400d986 */ /* 0x0003e2000c101124 */
[----:B------:R-:W-:Y:S05]  /*6070*/  @P2 BRA `(.L_x_266) ;  /* 0x00000000000c2947 */ /* 0x000fea0003800000 */
[----:B--2---:R-:W1:Y:S02]  /*6080*/  LDG.E.U8 R155, desc[UR36][R8.64+0xe9] ;  /* 0x0000e924089b7981 */ /* 0x004e64000c1e1100 */
[----:B-1----:R-:W-:-:S05]  /*6090*/  PRMT R3, R155, 0x8880, RZ ;  /* 0x000088809b037816 */ /* 0x002fca00000000ff */
[----:B------:R-:W-:-:S07]  /*60a0*/  IMAD R12, R3, R154, RZ ;  /* 0x0000009a030c7224 */ /* 0x000fce00078e02ff */
.L_x_266:
[----:B------:R-:W-:Y:S05]  /*60b0*/  BSYNC B1 ;  /* 0x0000000000017941 */ /* 0x000fea0003800000 */
.L_x_265:
        /* <DEDUP_REMOVED lines=11> */
.L_x_268:
[----:B------:R-:W-:Y:S05]  /*6170*/  BSYNC B1 ;  /* 0x0000000000017941 */ /* 0x000fea0003800000 */
.L_x_267:
[----:B-1----:R-:W-:Y:S01]  /*6180*/  @!P4 IMAD R3, R142, R153, R12 ;  /* 0x000000998e03c224 */ /* 0x002fe200078e020c */
[----:B------:R-:W-:Y:S04]  /*6190*/  BSSY B1, `(.L_x_269) ;  /* 0x0000006000017945 */ /* 0x000fe80003800000 */
[----:B------:R1:W-:Y:S01]  /*61a0*/  @!P4 STG.E.U8 desc[UR36][R6.64+0xe8], R3 ;  /* 0x0000e8030600c986 */ /* 0x0003e2000c101124 */
[----:B------:R-:W-:Y:S05]  /*61b0*/  @P3 BRA `(.L_x_270) ;  /* 0x00000000000c3947 */ /* 0x000fea0003800000 */
[----:B--2---:R-:W1:Y:S02]  /*61c0*/  LDG.E.U8 R155, desc[UR36][R10.64+0xe9] ;  /* 0x0000e9240a9b7981 */ /* 0x004e64000c1e1100 */
[----:B-1----:R-:W-:-:S05]  /*61d0*/  PRMT R3, R155, 0x8880, RZ ;  /* 0x000088809b037816 */ /* 0x002fca00000000ff */
[----:B------:R-:W-:-:S07]  /*61e0*/  IMAD R12, R3, R154, RZ ;  /* 0x0000009a030c7224 */ /* 0x000fce00078e02ff */
.L_x_270:
[----:B------:R-:W-:Y:S05]  /*61f0*/  BSYNC B1 ;  /* 0x0000000000017941 */ /* 0x000fea0003800000 */
.L_x_269:
[----:B------:R-:W-:Y:S01]  /*6200*/  @!P3 IMAD R143, R143, R153, R12 ;  /* 0x000000998f8fb224 */ /* 0x000fe200078e020c */
[----:B------:R-:W-:Y:S04]  /*6210*/  BSSY B1, `(.L_x_271) ;  /* 0x0000006000017945 */ /* 0x000fe80003800000 */
[----:B------:R0:W-:Y:S01]  /*6220*/  @!P3 STG.E.U8 desc[UR36][R6.64+0xe9], R143 ;  /* 0x0000e98f0600b986 */ /* 0x0001e2000c101124 */
[----:B------:R-:W-:Y:S05]  /*6230*/  @P5 BRA `(.L_x_272) ;  /* 0x00000000000c5947 */ /* 0x000fea0003800000 */
[----:B--2---:R-:W1:Y:S02]  /*6240*/  LDG.E.U8 R155, desc[UR36][R8.64+0xf0] ;  /* 0x0000f024089b7981 */ /* 0x004e64000c1e1100 */
[----:B-1----:R-:W-:-:S05]  /*6250*/  PRMT R3, R155, 0x8880, RZ ;  /* 0x000088809b037816 */ /* 0x002fca00000000ff */
[----:B------:R-:W-:-:S07]  /*6260*/  IMAD R12, R3, R154, RZ ;  /* 0x0000009a030c7224 */ /* 0x000fce00078e02ff */
.L_x_272:
[----:B------:R-:W-:Y:S05]  /*6270*/  BSYNC B1 ;  /* 0x0000000000017941 */ /* 0x000fea0003800000 */
.L_x_271:
[----:B-1----:R-:W-:Y:S01]  /*6280*/  @!P5 IMAD R3, R144, R153, R12 ;  /* 0x000000999003d224 */ /* 0x002fe200078e020c */
[----:B------:R-:W-:Y:S04]  /*6290*/  BSSY B1, `(.L_x_273) ;  /* 0x0000006000017945 */ /* 0x000fe80003800000 */
[----:B------:R1:W-:Y:S01]  /*62a0*/  @!P5 STG.E.U8 desc[UR36][R4.64+0xf0], R3 ;  /* 0x0000f0030400d986 */ /* 0x0003e2000c101124 */
[----:B------:R-:W-:Y:S05]  /*62b0*/  @P2 BRA `(.L_x_274) ;  /* 0x00000000000c2947 */ /* 0x000fea0003800000 */
[----:B--2---:R-:W1:Y:S02]  /*62c0*/  LDG.E.U8 R155, desc[UR36][R8.64+0xf1] ;  /* 0x0000f124089b7981 */ /* 0x004e64000c1e1100 */
[----:B-1----:R-:W-:-:S05]  /*62d0*/  PRMT R3, R155, 0x8880, RZ ;  /* 0x000088809b037816 */ /* 0x002fca00000000ff */
[----:B------:R-:W-:-:S07]  /*62e0*/  IMAD R12, R3, R154, RZ ;  /* 0x0000009a030c7224 */ /* 0x000fce00078e02ff */
.L_x_274:
[----:B------:R-:W-:Y:S05]  /*62f0*/  BSYNC B1 ;  /* 0x0000000000017941 */ /* 0x000fea0003800000 */
.L_x_273:
[C---:B------:R-:W-:Y:S01]  /*6300*/  ISETP.LT.OR P4, PT, R0.reuse, 0xf1, !P0 ;  /* 0x000000f10000780c */ /* 0x040fe20004781670 */
[----:B------:R-:W-:Y:S01]  /*6310*/  @!P2 IMAD R145, R145, R153, R12 ;  /* 0x000000999191a224 */ /* 0x000fe200078e020c */
[----:B------:R-:W-:Y:S01]  /*6320*/  BSSY B1, `(.L_x_275) ;  /* 0x000000a000017945 */ /* 0x000fe20003800000 */
[C---:B------:R-:W-:Y:S02]  /*6330*/  ISETP.LT.OR P3, PT, R0.reuse, 0xf2, !P0 ;  /* 0x000000f20000780c */ /* 0x040fe40004761670 */
        /* <DEDUP_REMOVED lines=8> */
.L_x_276:
[----:B------:R-:W-:Y:S05]  /*63c0*/  BSYNC B1 ;  /* 0x0000000000017941 */ /* 0x000fea0003800000 */
.L_x_275:
[----:B-1----:R-:W-:Y:S01]  /*63d0*/  @!P4 IMAD R3, R146, R153, R12 ;  /* 0x000000999203c224 */ /* 0x002fe200078e020c */
[----:B------:R-:W-:Y:S04]  /*63e0*/  BSSY B1, `(.L_x_277) ;  /* 0x0000006000017945 */ /* 0x000fe80003800000 */
[----:B------:R1:W-:Y:S01]  /*63f0*/  @!P4 STG.E.U8 desc[UR36][R6.64+0xf0], R3 ;  /* 0x0000f0030600c986 */ /* 0x0003e2000c101124 */
[----:B------:R-:W-:Y:S05]  /*6400*/  @P3 BRA `(.L_x_278) ;  /* 0x00000000000c3947 */ /* 0x000fea0003800000 */
[----:B--2---:R-:W1:Y:S02]  /*6410*/  LDG.E.U8 R155, desc[UR36][R10.64+0xf1] ;  /* 0x0000f1240a9b7981 */ /* 0x004e64000c1e1100 */
[----:B-1----:R-:W-:-:S05]  /*6420*/  PRMT R3, R155, 0x8880, RZ ;  /* 0x000088809b037816 */ /* 0x002fca00000000ff */
[----:B------:R-:W-:-:S07]  /*6430*/  IMAD R12, R3, R154, RZ ;  /* 0x0000009a030c7224 */ /* 0x000fce00078e02ff */
.L_x_278:
[----:B------:R-:W-:Y:S05]  /*6440*/  BSYNC B1 ;  /* 0x0000000000017941 */ /* 0x000fea0003800000 */
.L_x_277:
[----:B------:R-:W-:Y:S01]  /*6450*/  @!P3 IMAD R147, R147, R153, R12 ;  /* 0x000000999393b224 */ /* 0x000fe200078e020c */
[----:B------:R-:W-:Y:S04]  /*6460*/  BSSY B1, `(.L_x_279) ;  /* 0x0000006000017945 */ /* 0x000fe80003800000 */
[----:B------:R0:W-:Y:S01]  /*6470*/  @!P3 STG.E.U8 desc[UR36][R6.64+0xf1], R147 ;  /* 0x0000f1930600b986 */ /* 0x0001e2000c101124 */
[----:B------:R-:W-:Y:S05]  /*6480*/  @P2 BRA `(.L_x_280) ;  /* 0x00000000000c2947 */ /* 0x000fea0003800000 */
[----:B--2---:R-:W1:Y:S02]  /*6490*/  LDG.E.U8 R155, desc[UR36][R8.64+0xf8] ;  /* 0x0000f824089b7981 */ /* 0x004e64000c1e1100 */
[----:B-1----:R-:W-:-:S05]  /*64a0*/  PRMT R3, R155, 0x8880, RZ ;  /* 0x000088809b037816 */ /* 0x002fca00000000ff */
[----:B------:R-:W-:-:S07]  /*64b0*/  IMAD R12, R3, R154, RZ ;  /* 0x0000009a030c7224 */ /* 0x000fce00078e02ff */
.L_x_280:
[----:B------:R-:W-:Y:S05]  /*64c0*/  BSYNC B1 ;  /* 0x0000000000017941 */ /* 0x000fea0003800000 */
.L_x_279:
[----:B-1----:R-:W-:Y:S01]  /*64d0*/  @!P2 IMAD R3, R148, R153, R12 ;  /* 0x000000999403a224 */ /* 0x002fe200078e020c */
[----:B------:R-:W-:Y:S04]  /*64e0*/  BSSY B1, `(.L_x_281) ;  /* 0x0000006000017945 */ /* 0x000fe80003800000 */
[----:B------:R1:W-:Y:S01]  /*64f0*/  @!P2 STG.E.U8 desc[UR36][R4.64+0xf8], R3 ;  /* 0x0000f8030400a986 */ /* 0x0003e2000c101124 */
[----:B------:R-:W-:Y:S05]  /*6500*/  @P1 BRA `(.L_x_282) ;  /* 0x00000000000c1947 */ /* 0x000fea0003800000 */
[----:B--2---:R-:W1:Y:S02]  /*6510*/  LDG.E.U8 R155, desc[UR36][R8.64+0xf9] ;  /* 0x0000f924089b7981 */ /* 0x004e64000c1e1100 */
[----:B-1----:R-:W-:-:S05]  /*6520*/  PRMT R3, R155, 0x8880, RZ ;  /* 0x000088809b037816 */ /* 0x002fca00000000ff */
[----:B------:R-:W-:-:S07]  /*6530*/  IMAD R12, R3, R154, RZ ;  /* 0x0000009a030c7224 */ /* 0x000fce00078e02ff */
.L_x_282:
[----:B------:R-:W-:Y:S05]  /*6540*/  BSYNC B1 ;  /* 0x0000000000017941 */ /* 0x000fea0003800000 */
.L_x_281:
[----:B------:R-:W-:Y:S01]  /*6550*/  @!P1 IMAD R149, R149, R153, R12 ;  /* 0x0000009995959224 */ /* 0x000fe200078e020c */
[----:B------:R-:W-:Y:S04]  /*6560*/  BSSY B1, `(.L_x_283) ;  /* 0x0000006000017945 */ /* 0x000fe80003800000 */
[----:B------:R0:W-:Y:S01]  /*6570*/  @!P1 STG.E.U8 desc[UR36][R4.64+0xf9], R149 ;  /* 0x0000f99504009986 */ /* 0x0001e2000c101124 */
[----:B------:R-:W-:Y:S05]  /*6580*/  @P5 BRA `(.L_x_284) ;  /* 0x00000000000c5947 */ /* 0x000fea0003800000 */
[----:B--2---:R-:W1:Y:S02]  /*6590*/  LDG.E.U8 R155, desc[UR36][R10.64+0xf8] ;  /* 0x0000f8240a9b7981 */ /* 0x004e64000c1e1100 */
[----:B-1----:R-:W-:-:S05]  /*65a0*/  PRMT R3, R155, 0x8880, RZ ;  /* 0x000088809b037816 */ /* 0x002fca00000000ff */
[----:B------:R-:W-:-:S07]  /*65b0*/  IMAD R12, R3, R154, RZ ;  /* 0x0000009a030c7224 */ /* 0x000fce00078e02ff */
.L_x_284:
[----:B------:R-:W-:Y:S05]  /*65c0*/  BSYNC B1 ;  /* 0x0000000000017941 */ /* 0x000fea0003800000 */
.L_x_283:
[----:B-1----:R-:W-:Y:S01]  /*65d0*/  @!P5 IMAD R3, R150, R153, R12 ;  /* 0x000000999603d224 */ /* 0x002fe200078e020c */
[----:B------:R-:W-:Y:S01]  /*65e0*/  ISETP.LT.OR P0, PT, R0, 0xfa, !P0 ;  /* 0x000000fa0000780c */ /* 0x000fe20004701670 */
[----:B------:R-:W-:Y:S03]  /*65f0*/  BSSY B1, `(.L_x_285) ;  /* 0x0000006000017945 */ /* 0x000fe60003800000 */
[----:B------:R1:W-:Y:S09]  /*6600*/  @!P5 STG.E.U8 desc[UR36][R6.64+0xf8], R3 ;  /* 0x0000f8030600d986 */ /* 0x0003f2000c101124 */
[----:B------:R-:W-:Y:S05]  /*6610*/  @P0 BRA `(.L_x_286) ;  /* 0x00000000000c0947 */ /* 0x000fea0003800000 */
[----:B--2---:R-:W1:Y:S02]  /*6620*/  LDG.E.U8 R155, desc[UR36][R10.64+0xf9] ;  /* 0x0000f9240a9b7981 */ /* 0x004e64000c1e1100 */
[----:B-1----:R-:W-:-:S05]  /*6630*/  PRMT R3, R155, 0x8880, RZ ;  /* 0x000088809b037816 */ /* 0x002fca00000000ff */
[----:B------:R-:W-:-:S07]  /*6640*/  IMAD R12, R3, R154, RZ ;  /* 0x0000009a030c7224 */ /* 0x000fce00078e02ff */
.L_x_286:
[----:B------:R-:W-:Y:S05]  /*6650*/  BSYNC B1 ;  /* 0x0000000000017941 */ /* 0x000fea0003800000 */
.L_x_285:
[----:B------:R-:W-:Y:S01]  /*6660*/  IMAD R151, R151, R153, R12 ;  /* 0x0000009997977224 */ /* 0x000fe200078e020c */
[----:B------:R-:W-:Y:S06]  /*6670*/  @P0 BRA `(.L_x_287) ;  /* 0x0000001800100947 */ /* 0x000fec0003800000 */
[----:B------:R0:W-:Y:S01]  /*6680*/  STG.E.U8 desc[UR36][R6.64+0xf9], R151 ;  /* 0x0000f99706007986 */ /* 0x0001e2000c101124 */
[----:B------:R-:W-:Y:S05]  /*6690*/  BRA `(.L_x_287) ;  /* 0x0000001800087947 */ /* 0x000fea0003800000 */
.L_x_30:
[C---:B------:R-:W-:Y:S02]  /*66a0*/  ISETP.GE.AND P1, PT, R160.reuse, 0x1, PT ;  /* 0x00000001a000780c */ /* 0x040fe40003f26270 */
[----:B------:R-:W-:Y:S02]  /*66b0*/  ISETP.GE.AND P0, PT, R160, 0x9, PT ;  /* 0x00000009a000780c */ /* 0x000fe40003f06270 */
[C---:B------:R-:W-:Y:S02]  /*66c0*/  ISETP.LT.OR P4, PT, R0.reuse, 0x1, !P1 ;  /* 0x000000010000780c */ /* 0x040fe40004f81670 */
[C---:B------:R-:W-:Y:S02]  /*66d0*/  ISETP.LT.OR P3, PT, R0.reuse, 0x2, !P1 ;  /* 0x000000020000780c */ /* 0x040fe40004f61670 */
[C---:B------:R-:W-:Y:S02]  /*66e0*/  ISETP.LT.OR P2, PT, R0.reuse, 0x1, !P0 ;  /* 0x000000010000780c */ /* 0x040fe40004741670 */
[----:B------:R-:W-:-:S07]  /*66f0*/  ISETP.LT.OR P5, PT, R0, 0x2, !P0 ;  /* 0x000000020000780c */ /* 0x000fce00047a1670 */
[-C--:B------:R-:W-:Y:S02]  /*6700*/  @!P4 IMAD R3, R24, R153.reuse, RZ ;  /* 0x000000991803c224 */ /* 0x080fe400078e02ff */
[-C--:B------:R-:W-:Y:S02]  /*6710*/  @!P3 IMAD R25, R25, R153.reuse, RZ ;  /* 0x000000991919b224 */ /* 0x080fe400078e02ff */
[-C--:B------:R-:W-:Y:S01]  /*6720*/  @!P2 IMAD R9, R26, R153.reuse, RZ ;  /* 0x000000991a09a224 */ /* 0x080fe200078e02ff */
[----:B------:R0:W-:Y:S01]  /*6730*/  @!P4 STG.E.U8 desc[UR36][R4.64], R3 ;  /* 0x000000030400c986 */ /* 0x0001e2000c101124 */
[C---:B------:R-:W-:Y:S01]  /*6740*/  ISETP.LT.OR P4, PT, R0.reuse, 0x9, !P1 ;  /* 0x000000090000780c */ /* 0x040fe20004f81670 */
[----:B------:R-:W-:Y:S02]  /*6750*/  @!P5 IMAD R27, R27, R153, RZ ;  /* 0x000000991b1bd224 */ /* 0x000fe400078e02ff */
[----:B------:R-:W-:Y:S01]  /*6760*/  @!P3 STG.E.U8 desc[UR36][R4.64+0x1], R25 ;  /* 0x000001190400b986 */ /* 0x000fe2000c101124 */
[----:B------:R-:W-:-:S03]  /*6770*/  ISETP.LT.OR P3, PT, R0, 0xa, !P1 ;  /* 0x0000000a0000780c */ /* 0x000fc60004f61670 */
[----:B------:R1:W-:Y:S01]  /*6780*/  @!P2 STG.E.U8 desc[UR36][R6.64], R9 ;  /* 0x000000090600a986 */ /* 0x0003e2000c101124 */
[----:B------:R-:W-:-:S03]  /*6790*/  ISETP.LT.OR P2, PT, R0, 0x9, !P0 ;  /* 0x000000090000780c */ /* 0x000fc60004741670 */
[----:B------:R-:W-:Y:S01]  /*67a0*/  @!P5 STG.E.U8 desc[UR36][R6.64+0x1], R27 ;  /* 0x0000011b0600d986 */ /* 0x000fe2000c101124 */
[----:B------:R-:W-:Y:S01]  /*67b0*/  ISETP.LT.OR P5, PT, R0, 0xa, !P0 ;  /* 0x0000000a0000780c */ /* 0x000fe200047a1670 */
[----:B------:R-:W-:-:S04]  /*67c0*/  @!P4 IMAD R11, R28, R153, RZ ;  /* 0x000000991c0bc224 */ /* 0x000fc800078e02ff */
[-C--:B------:R-:W-:Y:S01]  /*67d0*/  @!P3 IMAD R29, R29, R153.reuse, RZ ;  /* 0x000000991d1db224 */ /* 0x080fe200078e02ff */
[----:B------:R-:W-:Y:S01]  /*67e0*/  @!P4 STG.E.U8 desc[UR36][R4.64+0x8], R11 ;  /* 0x0000080b0400c986 */ /* 0x000fe2000c101124 */
[----:B------:R-:W-:Y:S02]  /*67f0*/  ISETP.LT.OR P4, PT, R0, 0x11, !P1 ;  /* 0x000000110000780c */ /* 0x000fe40004f81670 */
[-C--:B0-----:R-:W-:Y:S01]  /*6800*/  @!P2 IMAD R3, R30, R153.reuse, RZ ;  /* 0x000000991e03a224 */ /* 0x081fe200078e02ff */
[----:B------:R-:W-:Y:S01]  /*6810*/  @!P3 STG.E.U8 desc[UR36][R4.64+0x9], R29 ;  /* 0x0000091d0400b986 */ /* 0x000fe2000c101124 */
[C---:B------:R-:W-:Y:S02]  /*6820*/  ISETP.LT.OR P3, PT, R0.reuse, 0x12, !P1 ;  /* 0x000000120000780c */ /* 0x040fe40004f61670 */
[----:B------:R-:W-:Y:S01]  /*6830*/  @!P5 IMAD R31, R31, R153, RZ ;  /* 0x000000991f1fd224 */ /* 0x000fe200078e02ff */
[----:B------:R0:W-:Y:S01]  /*6840*/  @!P2 STG.E.U8 desc[UR36][R6.64+0x8], R3 ;  /* 0x000008030600a986 */ /* 0x0001e2000c101124 */
[----:B------:R-:W-:-:S03]  /*6850*/  ISETP.LT.OR P2, PT, R0, 0x11, !P0 ;  /* 0x000000110000780c */ /* 0x000fc60004741670 */
[----:B------:R-:W-:Y:S01]  /*6860*/  @!P5 STG.E.U8 desc[UR36][R6.64+0x9], R31 ;  /* 0x0000091f0600d986 */ /* 0x000fe2000c101124 */
[----:B------:R-:W-:Y:S01]  /*6870*/  ISETP.LT.OR P5, PT, R0, 0x12, !P0 ;  /* 0x000000120000780c */ /* 0x000fe200047a1670 */
[----:B-1----:R-:W-:-:S04]  /*6880*/  @!P4 IMAD R9, R32, R153, RZ ;  /* 0x000000992009c224 */ /* 0x002fc800078e02ff */
        /* <DEDUP_REMOVED lines=301> */
[----:B------:R1:W-:Y:S01]  /*7b60*/  @!P4 STG.E.U8 desc[UR36][R4.64+0xd8], R11 ;  /* 0x0000d80b0400c986 */ /* 0x0003e2000c101124 */
        /* <DEDUP_REMOVED lines=13> */
[-C--:B-1----:R-:W-:Y:S01]  /*7c40*/  @!P2 IMAD R11, R138, R153.reuse, RZ ;  /* 0x000000998a0ba224 */ /* 0x082fe200078e02ff */
[----:B------:R-:W-:Y:S01]  /*7c50*/  @!P3 STG.E.U8 desc[UR36][R4.64+0xe1], R137 ;  /* 0x0000e1890400b986 */ /* 0x000fe2000c101124 */
[C---:B------:R-:W-:Y:S02]  /*7c60*/  ISETP.LT.OR P3, PT, R0.reuse, 0xea, !P1 ;  /* 0x000000ea0000780c */ /* 0x040fe40004f61670 */
[----:B------:R-:W-:Y:S01]  /*7c70*/  @!P5 IMAD R139, R139, R153, RZ ;  /* 0x000000998b8bd224 */ /* 0x000fe200078e02ff */
[----:B------:R1:W-:Y:S01]  /*7c80*/  @!P2 STG.E.U8 desc[UR36][R6.64+0xe0], R11 ;  /* 0x0000e00b0600a986 */ /* 0x0003e2000c101124 */
[----:B------:R-:W-:-:S03]  /*7c90*/  ISETP.LT.OR P2, PT, R0, 0xe9, !P0 ;  /* 0x000000e90000780c */ /* 0x000fc60004741670 */
[----:B------:R-:W-:Y:S01]  /*7ca0*/  @!P5 STG.E.U8 desc[UR36][R6.64+0xe1], R139 ;  /* 0x0000e18b0600d986 */ /* 0x000fe2000c101124 */
[----:B------:R-:W-:Y:S01]  /*7cb0*/  ISETP.LT.OR P5, PT, R0, 0xea, !P0 ;  /* 0x000000ea0000780c */ /* 0x000fe200047a1670 */
[----:B0-----:R-:W-:-:S04]  /*7cc0*/  @!P4 IMAD R3, R140, R153, RZ ;  /* 0x000000998c03c224 */ /* 0x001fc800078e02ff */
[-C--:B------:R-:W-:Y:S01]  /*7cd0*/  @!P3 IMAD R141, R141, R153.reuse, RZ ;  /* 0x000000998d8db224 */ /* 0x080fe200078e02ff */
[----:B------:R0:W-:Y:S01]  /*7ce0*/  @!P4 STG.E.U8 desc[UR36][R4.64+0xe8], R3 ;  /* 0x0000e8030400c986 */ /* 0x0001e2000c101124 */
[----:B------:R-:W-:Y:S02]  /*7cf0*/  ISETP.LT.OR P4, PT, R0, 0xf2, !P1 ;  /* 0x000000f20000780c */ /* 0x000fe40004f81670 */
[-C--:B---3--:R-:W-:Y:S01]  /*7d00*/  @!P2 IMAD R9, R142, R153.reuse, RZ ;  /* 0x000000998e09a224 */ /* 0x088fe200078e02ff */
[----:B------:R-:W-:Y:S01]  /*7d10*/  @!P3 STG.E.U8 desc[UR36][R4.64+0xe9], R141 ;  /* 0x0000e98d0400b986 */ /* 0x000fe2000c101124 */
[C---:B------:R-:W-:Y:S02]  /*7d20*/  ISETP.LT.OR P3, PT, R0.reuse, 0xf1, !P1 ;  /* 0x000000f10000780c */ /* 0x040fe40004f61670 */
[----:B------:R-:W-:Y:S01]  /*7d30*/  @!P5 IMAD R143, R143, R153, RZ ;  /* 0x000000998f8fd224 */ /* 0x000fe200078e02ff */
[----:B------:R-:W-:Y:S01]  /*7d40*/  @!P2 STG.E.U8 desc[UR36][R6.64+0xe8], R9 ;  /* 0x0000e8090600a986 */ /* 0x000fe2000c101124 */
[----:B------:R-:W-:-:S03]  /*7d50*/  ISETP.LT.OR P2, PT, R0, 0xf1, !P0 ;  /* 0x000000f10000780c */ /* 0x000fc60004741670 */
[----:B------:R-:W-:Y:S01]  /*7d60*/  @!P5 STG.E.U8 desc[UR36][R6.64+0xe9], R143 ;  /* 0x0000e98f0600d986 */ /* 0x000fe2000c101124 */
[----:B------:R-:W-:Y:S01]  /*7d70*/  ISETP.LT.OR P5, PT, R0, 0xf9, !P0 ;  /* 0x000000f90000780c */ /* 0x000fe200047a1670 */
[----:B------:R-:W-:-:S04]  /*7d80*/  @!P4 IMAD R145, R145, R153, RZ ;  /* 0x000000999191c224 */ /* 0x000fc800078e02ff */
[-C--:B-1----:R-:W-:Y:S01]  /*7d90*/  @!P3 IMAD R11, R144, R153.reuse, RZ ;  /* 0x00000099900bb224 */ /* 0x082fe200078e02ff */
[----:B------:R-:W-:Y:S01]  /*7da0*/  @!P4 STG.E.U8 desc[UR36][R4.64+0xf1], R145 ;  /* 0x0000f1910400c986 */ /* 0x000fe2000c101124 */
[C---:B------:R-:W-:Y:S02]  /*7db0*/  ISETP.LT.OR P4, PT, R0.reuse, 0xf2, !P0 ;  /* 0x000000f20000780c */ /* 0x040fe40004781670 */
[C---:B------:R-:W-:Y:S01]  /*7dc0*/  ISETP.LT.OR P0, PT, R0.reuse, 0xfa, !P0 ;  /* 0x000000fa0000780c */ /* 0x040fe20004701670 */
[----:B------:R1:W-:Y:S01]  /*7dd0*/  @!P3 STG.E.U8 desc[UR36][R4.64+0xf0], R11 ;  /* 0x0000f00b0400b986 */ /* 0x0003e2000c101124 */
[----:B------:R-:W-:Y:S01]  /*7de0*/  ISETP.LT.OR P3, PT, R0, 0xf9, !P1 ;  /* 0x000000f90000780c */ /* 0x000fe20004f61670 */
[----:B0-----:R-:W-:Y:S01]  /*7df0*/  @!P2 IMAD R3, R146, R153, RZ ;  /* 0x000000999203a224 */ /* 0x001fe200078e02ff */
[----:B------:R-:W-:-:S04]  /*7e00*/  ISETP.LT.OR P1, PT, R0, 0xfa, !P1 ;  /* 0x000000fa0000780c */ /* 0x000fc80004f21670 */
[----:B------:R0:W-:Y:S03]  /*7e10*/  @!P2 STG.E.U8 desc[UR36][R6.64+0xf0], R3 ;  /* 0x0000f0030600a986 */ /* 0x0001e6000c101124 */
[-C--:B------:R-:W-:Y:S02]  /*7e20*/  @!P4 IMAD R147, R147, R153.reuse, RZ ;  /* 0x000000999393c224 */ /* 0x080fe400078e02ff */
[-C--:B-1----:R-:W-:Y:S02]  /*7e30*/  @!P5 IMAD R11, R150, R153.reuse, RZ ;  /* 0x00000099960bd224 */ /* 0x082fe400078e02ff */
[-C--:B------:R-:W-:Y:S01]  /*7e40*/  @!P3 IMAD R9, R148, R153.reuse, RZ ;  /* 0x000000999409b224 */ /* 0x080fe200078e02ff */
[----:B------:R0:W-:Y:S01]  /*7e50*/  @!P4 STG.E.U8 desc[UR36][R6.64+0xf1], R147 ;  /* 0x0000f1930600c986 */ /* 0x0001e2000c101124 */
[-C--:B------:R-:W-:Y:S02]  /*7e60*/  @!P1 IMAD R149, R149, R153.reuse, RZ ;  /* 0x0000009995959224 */ /* 0x080fe400078e02ff */
[----:B------:R-:W-:Y:S01]  /*7e70*/  @!P0 IMAD R151, R151, R153, RZ ;  /* 0x0000009997978224 */ /* 0x000fe200078e02ff */
[----:B------:R0:W-:Y:S04]  /*7e80*/  @!P3 STG.E.U8 desc[UR36][R4.64+0xf8], R9 ;  /* 0x0000f8090400b986 */ /* 0x0001e8000c101124 */
[----:B------:R0:W-:Y:S04]  /*7e90*/  @!P1 STG.E.U8 desc[UR36][R4.64+0xf9], R149 ;  /* 0x0000f99504009986 */ /* 0x0001e8000c101124 */
[----:B------:R0:W-:Y:S04]  /*7ea0*/  @!P5 STG.E.U8 desc[UR36][R6.64+0xf8], R11 ;  /* 0x0000f80b0600d986 */ /* 0x0001e8000c101124 */
[----:B------:R0:W-:Y:S02]  /*7eb0*/  @!P0 STG.E.U8 desc[UR36][R6.64+0xf9], R151 ;  /* 0x0000f99706008986 */ /* 0x0001e4000c101124 */
.L_x_287:
[----:B------:R-:W-:Y:S05]  /*7ec0*/  BSYNC B0 ;  /* 0x0000000000007941 */ /* 0x000fea0003800000 */
.L_x_29:
[----:B------:R-:W-:Y:S01]  /*7ed0*/  ULDC UR4, c[0x0][0xc] ;  /* 0x0000030000047ab9 */ /* 0x000fe20000000800 */
[----:B------:R-:W-:Y:S01]  /*7ee0*/  ULDC UR5, c[0x0][0x10] ;  /* 0x0000040000057ab9 */ /* 0x000fe20000000800 */
[----:B01----:R-:W0:Y:S01]  /*7ef0*/  LDC R3, c[0x0][0x14] ;  /* 0x00000500ff037b82 */ /* 0x003e220000000800 */
[----:B------:R-:W-:Y:S01]  /*7f00*/  UIMAD.WIDE.U32 UR4, UR4, UR5, URZ ;  /* 0x00000005040472a5 */ /* 0x000fe2000f8e003f */
[----:B------:R-:W-:Y:S01]  /*7f10*/  PRMT R0, RZ, 0x7610, R0 ;  /* 0x00007610ff007816 */ /* 0x000fe20000000000 */
[----:B------:R-:W-:Y:S02]  /*7f20*/  IMAD.MOV.U32 R23, RZ, RZ, -0x1 ;  /* 0xffffffffff177424 */ /* 0x000fe400078e00ff */
[----:B------:R-:W-:Y:S02]  /*7f30*/  IMAD.MOV.U32 R22, RZ, RZ, -0x1 ;  /* 0xffffffffff167424 */ /* 0x000fe400078e00ff */
[----:B0-----:R-:W-:-:S04]  /*7f40*/  IMAD.WIDE.U32 R16, R3, UR4, R16 ;  /* 0x0000000403107c25 */ /* 0x001fc8000f8e0010 */
[----:B------:R-:W-:Y:S01]  /*7f50*/  IMAD R3, R3, UR5, RZ ;  /* 0x0000000503037c24 */ /* 0x000fe2000f8e02ff */
[----:B------:R-:W-:Y:S02]  /*7f60*/  ULDC.64 UR4, c[0x0][0x650] ;  /* 0x0001940000047ab9 */ /* 0x000fe40000000a00 */
[----:B------:R-:W-:Y:S01]  /*7f70*/  ISETP.GE.U32.AND P0, PT, R16, UR4, PT ;  /* 0x0000000410007c0c */ /* 0x000fe2000bf06070 */
[----:B------:R-:W-:-:S05]  /*7f80*/  IMAD.IADD R17, R17, 0x1, R3 ;  /* 0x0000000111117824 */ /* 0x000fca00078e0203 */
[----:B------:R-:W-:-:S13]  /*7f90*/  ISETP.GE.U32.AND.EX P0, PT, R17, UR5, PT, P0 ;  /* 0x0000000511007c0c */ /* 0x000fda000bf06100 */
[----:B------:R-:W-:Y:S05]  /*7fa0*/  @P0 BRA `(.L_x_288) ;  /* 0x0000000400640947 */ /* 0x000fea0003800000 */
[----:B------:R-:W0:Y:S01]  /*7fb0*/  S2R R12, SR_CTAID.X ;  /* 0x00000000000c7919 */ /* 0x000e220000002500 */
[----:B------:R-:W1:Y:S01]  /*7fc0*/  LDC.64 R10, c[0x0][0x628] ;  /* 0x00018a00ff0a7b82 */ /* 0x000e620000000a00 */
[----:B------:R-:W-:Y:S01]  /*7fd0*/  ULDC UR4, c[0x0][0x150] ;  /* 0x0000540000047ab9 */ /* 0x000fe20000000800 */
[----:B------:R-:W-:Y:S01]  /*7fe0*/  IMAD.MOV.U32 R8, RZ, RZ, R16 ;  /* 0x000000ffff087224 */ /* 0x000fe200078e0010 */
[----:B------:R-:W0:Y:S01]  /*7ff0*/  S2R R23, SR_CTAID.Y ;  /* 0x0000000000177919 */ /* 0x000e220000002600 */
[----:B------:R-:W-:-:S04]  /*8000*/  IMAD.MOV.U32 R9, RZ, RZ, R17 ;  /* 0x000000ffff097224 */ /* 0x000fc800078e0011 */
[----:B------:R-:W2:Y:S08]  /*8010*/  LDC R21, c[0x0][0x144] ;  /* 0x00005100ff157b82 */ /* 0x000eb00000000800 */
[----:B------:R-:W2:Y:S08]  /*8020*/  LDC R0, c[0x0][0x630] ;  /* 0x00018c00ff007b82 */ /* 0x000eb00000000800 */
[----:B------:R-:W2:Y:S01]  /*8030*/  LDC.64 R14, c[0x0][0x620] ;  /* 0x00018800ff0e7b82 */ /* 0x000ea20000000a00 */
[----:B-1----:R-:W-:-:S04]  /*8040*/  ISETP.NE.U32.AND P0, PT, R10, RZ, PT ;  /* 0x000000ff0a00720c */ /* 0x002fc80003f05070 */
[----:B------:R-:W-:Y:S02]  /*8050*/  ISETP.NE.AND.EX P0, PT, R11, RZ, PT, P0 ;  /* 0x000000ff0b00720c */ /* 0x000fe40003f05300 */
[----:B0-----:R-:W-:-:S05]  /*8060*/  I2FP.F32.U32 R3, R12 ;  /* 0x0000000c00037245 */ /* 0x001fca0000201000 */
[----:B------:R-:W-:-:S04]  /*8070*/  FMUL R3, R3, UR4 ;  /* 0x0000000403037c20 */ /* 0x000fc80008400000 */
[----:B------:R0:W1:Y:S02]  /*8080*/  F2I.U32.TRUNC.NTZ R20, R3 ;  /* 0x0000000300147305 */ /* 0x000064000020f000 */
[----:B------:R-:W-:Y:S05]  /*8090*/  @!P0 BRA `(.L_x_289) ;  /* 0x0000000000288947 */ /* 0x000fea0003800000 */
[----:B0-----:R-:W0:Y:S02]  /*80a0*/  LDC R3, c[0x0][0x634] ;  /* 0x00018d00ff037b82 */ /* 0x001e240000000800 */
[----:B0-----:R-:W-:-:S05]  /*80b0*/  IADD3 R3, P0, R16, R3, RZ ;  /* 0x0000000310037210 */ /* 0x001fca0007f1e0ff */
[----:B------:R-:W-:-:S04]  /*80c0*/  IMAD.X R13, RZ, RZ, R17, P0 ;  /* 0x000000ffff0d7224 */ /* 0x000fc800000e0611 */
[----:B---3--:R-:W-:-:S04]  /*80d0*/  IMAD.WIDE.U32 R4, R13, R10, RZ ;  /* 0x0000000a0d047225 */ /* 0x008fc800078e00ff */
[----:B----4-:R-:W-:-:S04]  /*80e0*/  IMAD.WIDE.U32 R6, P0, R3, R11, R4 ;  /* 0x0000000b03067225 */ /* 0x010fc80007800004 */
[----:B------:R-:W-:-:S04]  /*80f0*/  IMAD.WIDE.U32 R4, R3, R10, RZ ;  /* 0x0000000a03047225 */ /* 0x000fc800078e00ff */
[----:B------:R-:W-:Y:S01]  /*8100*/  IMAD.X R9, RZ, RZ, RZ, P0 ;  /* 0x000000ffff097224 */ /* 0x000fe200000e06ff */
[----:B------:R-:W-:Y:S01]  /*8110*/  IADD3 RZ, P0, R5, R6, RZ ;  /* 0x0000000605ff7210 */ /* 0x000fe20007f1e0ff */
[----:B------:R-:W-:-:S04]  /*8120*/  IMAD.MOV.U32 R8, RZ, RZ, R7 ;  /* 0x000000ffff087224 */ /* 0x000fc800078e0007 */
[----:B------:R-:W-:-:S08]  /*8130*/  IMAD.WIDE.U32.X R8, R13, R11, R8, P0 ;  /* 0x0000000b0d087225 */ /* 0x000fd000000e0408 */
.L_x_289:
[----:B----4-:R-:W4:Y:S01]  /*8140*/  LDC.64 R26, c[0x0][0x640] ;  /* 0x00019000ff1a7b82 */ /* 0x010f220000000a00 */
[-CC-:B--2---:R-:W-:Y:S01]  /*8150*/  SHF.R.U64 R22, R8, R0.reuse, R9.reuse ;  /* 0x0000000008167219 */ /* 0x184fe20000001209 */
[----:B-1----:R-:W-:Y:S01]  /*8160*/  IMAD.MOV R20, RZ, RZ, -R20 ;  /* 0x000000ffff147224 */ /* 0x002fe200078e0a14 */
[----:B------:R-:W-:Y:S01]  /*8170*/  SHF.R.U32.HI R0, RZ, R0, R9 ;  /* 0x00000000ff007219 */ /* 0x000fe20000011609 */
[----:B------:R-:W-:Y:S01]  /*8180*/  ULDC UR4, c[0x0][0x154] ;  /* 0x0000550000047ab9 */ /* 0x000fe20000000800 */
[----:B0-----:R-:W-:Y:S01]  /*8190*/  IADD3 R3, P0, RZ, -R22, RZ ;  /* 0x80000016ff037210 */ /* 0x001fe20007f1e0ff */
[----:B------:R-:W-:Y:S02]  /*81a0*/  IMAD R21, R21, R20, R12 ;  /* 0x0000001415157224 */ /* 0x000fe400078e020c */
[----:B------:R-:W0:Y:S01]  /*81b0*/  LDC R6, c[0x0][0x618] ;  /* 0x00018600ff067b82 */ /* 0x000e220000000800 */
[----:B------:R-:W-:Y:S02]  /*81c0*/  IMAD.MOV.U32 R7, RZ, RZ, 0x1 ;  /* 0x00000001ff077424 */ /* 0x000fe400078e00ff */
[----:B---3--:R-:W-:-:S04]  /*81d0*/  IMAD.X R5, RZ, RZ, ~R0, P0 ;  /* 0x000000ffff057224 */ /* 0x008fc800000e0e00 */
[-C--:B------:R-:W-:Y:S01]  /*81e0*/  IMAD R0, R5, R14.reuse, RZ ;  /* 0x0000000e05007224 */ /* 0x080fe200078e02ff */
[----:B------:R-:W1:Y:S01]  /*81f0*/  LDC R8, c[0x0][0x608] ;  /* 0x00018200ff087b82 */ /* 0x000e620000000800 */
[----:B------:R-:W-:-:S04]  /*8200*/  IMAD.WIDE.U32 R4, R3, R14, R16 ;  /* 0x0000000e03047225 */ /* 0x000fc800078e0010 */
[----:B------:R-:W-:Y:S01]  /*8210*/  IMAD R3, R3, R15, R0 ;  /* 0x0000000f03037224 */ /* 0x000fe200078e0200 */
[----:B------:R-:W-:Y:S02]  /*8220*/  I2FP.F32.U32 R0, R23 ;  /* 0x0000001700007245 */ /* 0x000fe40000201000 */
[----:B------:R-:W2:Y:S01]  /*8230*/  LDC R24, c[0x0][0x658] ;  /* 0x00019600ff187b82 */ /* 0x000ea20000000800 */
[----:B------:R-:W-:Y:S01]  /*8240*/  IMAD.IADD R3, R5, 0x1, R3 ;  /* 0x0000000105037824 */ /* 0x000fe200078e0203 */
[----:B----4-:R-:W-:Y:S01]  /*8250*/  ISETP.NE.U32.AND P0, PT, R26, RZ, PT ;  /* 0x000000ff1a00720c */ /* 0x010fe20003f05070 */
[----:B------:R-:W-:Y:S01]  /*8260*/  FMUL R0, R0, UR4 ;  /* 0x0000000400007c20 */ /* 0x000fe20008400000 */
[----:B------:R-:W-:Y:S02]  /*8270*/  IMAD.MOV.U32 R5, RZ, RZ, -0x1 ;  /* 0xffffffffff057424 */ /* 0x000fe400078e00ff */
[----:B------:R-:W-:Y:S01]  /*8280*/  ISETP.NE.AND.EX P0, PT, R27, RZ, PT, P0 ;  /* 0x000000ff1b00720c */ /* 0x000fe20003f05300 */
[----:B------:R3:W4:Y:S01]  /*8290*/  F2I.U32.TRUNC.NTZ R13, R0 ;  /* 0x00000000000d7305 */ /* 0x000722000020f000 */
[----:B------:R-:W3:Y:S01]  /*82a0*/  LDC R20, c[0x0][0x148] ;  /* 0x00005200ff147b82 */ /* 0x000ee20000000800 */
[----:B0-----:R-:W-:-:S02]  /*82b0*/  SHF.R.U64 R12, R4, R6, R3 ;  /* 0x00000006040c7219 */ /* 0x001fc40000001203 */
[----:B------:R-:W-:-:S05]  /*82c0*/  SHF.R.U32.HI R3, RZ, R6, R3 ;  /* 0x00000006ff037219 */ /* 0x000fca0000011603 */
[----:B------:R-:W0:Y:S01]  /*82d0*/  LDC R15, c[0x0][0x600] ;  /* 0x00018000ff0f7b82 */ /* 0x000e220000000800 */
[-CC-:B-1----:R-:W-:Y:S02]  /*82e0*/  SHF.R.U64 R10, R12, R8.reuse, R3.reuse ;  /* 0x000000080c0a7219 */ /* 0x182fe40000001203 */
[----:B------:R-:W-:-:S05]  /*82f0*/  SHF.R.U32.HI R3, RZ, R8, R3 ;  /* 0x00000008ff037219 */ /* 0x000fca0000011603 */
[----:B------:R-:W1:Y:S01]  /*8300*/  LDC R28, c[0x0][0x648] ;  /* 0x00019200ff1c7b82 */ /* 0x000e620000000800 */
[-C--:B--2---:R-:W-:Y:S02]  /*8310*/  SHF.L.U32 R4, R5, R24.reuse, RZ ;  /* 0x0000001805047219 */ /* 0x084fe400000006ff */
[--C-:B------:R-:W-:Y:S02]  /*8320*/  SHF.R.U64 R14, R10, R24, R3.reuse ;  /* 0x000000180a0e7219 */ /* 0x100fe40000001203 */
[----:B------:R-:W-:Y:S02]  /*8330*/  LOP3.LUT R25, RZ, R4, RZ, 0x33, !PT ;  /* 0x00000004ff197212 */ /* 0x000fe400078e33ff */
[-C--:B------:R-:W-:Y:S01]  /*8340*/  SHF.R.U32.HI R5, RZ, R24.reuse, R3 ;  /* 0x00000018ff057219 */ /* 0x080fe20000011603 */
[----:B------:R-:W2:Y:S01]  /*8350*/  LDC R29, c[0x0][0x638] ;  /* 0x00018e00ff1d7b82 */ /* 0x000ea20000000800 */
[----:B------:R-:W-:Y:S01]  /*8360*/  SHF.L.U32 R152, R7, R24, RZ ;  /* 0x0000001807987219 */ /* 0x000fe200000006ff */
[----:B------:R-:W-:-:S06]  /*8370*/  IMAD.MOV.U32 R4, RZ, RZ, R14 ;  /* 0x000000ffff047224 */ /* 0x000fcc00078e000e */
[----:B------:R-:W0:Y:S01]  /*8380*/  LDC R30, c[0x0][0x610] ;  /* 0x00018400ff1e7b82 */ /* 0x000e220000000800 */
[----:B----4-:R-:W-:Y:S05]  /*8390*/  @!P0 BRA `(.L_x_290) ;  /* 0x0000000000288947 */ /* 0x010fea0003800000 */
[----:B------:R-:W4:Y:S02]  /*83a0*/  LDC R3, c[0x0][0x64c] ;  /* 0x00019300ff037b82 */ /* 0x000f240000000800 */
[----:B----4-:R-:W-:-:S05]  /*83b0*/  IADD3 R3, P0, R14, R3, RZ ;  /* 0x000000030e037210 */ /* 0x010fca0007f1e0ff */
        /* <DEDUP_REMOVED lines=8> */
.L_x_290:
[----:B------:R-:W-:Y:S01]  /*8440*/  ISETP.NE.AND P0, PT, R2, 0x1, PT ;  /* 0x000000010200780c */ /* 0x000fe20003f05270 */
[----:B0-----:R-:W-:Y:S01]  /*8450*/  VIADD R7, R15, 0xffffffff ;  /* 0xffffffff0f077836 */ /* 0x001fe20000000000 */
[----:B-1-3--:R-:W-:Y:S01]  /*8460*/  SHF.R.U64 R0, R4, R28, R5 ;  /* 0x0000001c04007219 */ /* 0x00afe20000001205 */
[----:B------:R-:W-:Y:S01]  /*8470*/  IMAD.MOV R13, RZ, RZ, -R13 ;  /* 0x000000ffff0d7224 */ /* 0x000fe200078e0a0d */
[----:B------:R-:W-:Y:S01]  /*8480*/  LOP3.LUT R5, R10, R25, RZ, 0xc0, !PT ;  /* 0x000000190a057212 */ /* 0x000fe200078ec0ff */
[----:B------:R-:W-:Y:S02]  /*8490*/  IMAD.MOV.U32 R4, RZ, RZ, 0x1 ;  /* 0x00000001ff047424 */ /* 0x000fe400078e00ff */
[----:B------:R-:W-:Y:S02]  /*84a0*/  IMAD.MOV R3, RZ, RZ, -R0 ;  /* 0x000000ffff037224 */ /* 0x000fe400078e0a00 */
[----:B------:R-:W-:Y:S01]  /*84b0*/  IMAD R152, R152, R0, R5 ;  /* 0x0000000098987224 */ /* 0x000fe200078e0205 */
[----:B------:R-:W-:Y:S01]  /*84c0*/  LOP3.LUT R5, R12, R7, RZ, 0xc0, !PT ;  /* 0x000000070c057212 */ /* 0x000fe200078ec0ff */
[----:B--2---:R-:W-:-:S02]  /*84d0*/  IMAD R0, R3, R29, R14 ;  /* 0x0000001d03007224 */ /* 0x004fc400078e020e */
[----:B------:R-:W-:Y:S02]  /*84e0*/  @P0 IMAD R21, R20, R13, R23 ;  /* 0x0000000d14150224 */ /* 0x000fe400078e0217 */
[----:B------:R-:W-:Y:S01]  /*84f0*/  IMAD R3, R0, R15, R5 ;  /* 0x0000000f00037224 */ /* 0x000fe200078e0205 */
[----:B------:R-:W-:Y:S01]  /*8500*/  PRMT R0, R4, 0x7610, R0 ;  /* 0x0000761004007816 */ /* 0x000fe20000000000 */
[----:B------:R-:W-:-:S05]  /*8510*/  IMAD R152, R152, R30, R21 ;  /* 0x0000001e98987224 */ /* 0x000fca00078e0215 */
[----:B------:R-:W-:Y:S02]  /*8520*/  SEL R23, R3, R152, !P0 ;  /* 0x0000009803177207 */ /* 0x000fe40004000000 */
[----:B------:R-:W-:-:S07]  /*8530*/  SEL R152, R152, R3, !P0 ;  /* 0x0000000398987207 */ /* 0x000fce0004000000 */
.L_x_288:
[----:B------:R-:W-:-:S13]  /*8540*/  LOP3.LUT P0, RZ, R0, 0xff, RZ, 0xc0, !PT ;  /* 0x000000ff00ff7812 */ /* 0x000fda000780c0ff */
[----:B------:R-:W-:Y:S05]  /*8550*/  @P0 BRA `(.L_x_291) ;  /* 0xffffff8800a80947 */ /* 0x000fea000383ffff */
[----:B------:R-:W-:Y:S05]  /*8560*/  EXIT ;  /* 0x000000000000794d */ /* 0x000fea0003800000 */
.L_x_4:
[----:B0-----:R-:W-:Y:S01]  /*8570*/  ULDC.64 UR4, c[0x0][0x650] ;  /* 0x0001940000047ab9 */ /* 0x001fe20000000a00 */
        /* <DEDUP_REMOVED lines=25> */
.L_x_293:
[--C-:B------:R-:W-:Y:S01]  /*8710*/  SHF.R.U64 R12, R10, R14, R11.reuse ;  /* 0x0000000e0a0c7219 */ /* 0x100fe2000000120b */
[----:B------:R-:W0:Y:S01]  /*8720*/  LDC R22, c[0x0][0x618] ;  /* 0x00018600ff167b82 */ /* 0x000e220000000800 */
[----:B------:R-:W-:Y:S01]  /*8730*/  I2FP.F32.U32 R6, R4 ;  /* 0x0000000400067245 */ /* 0x000fe20000201000 */
[----:B------:R-:W-:Y:S01]  /*8740*/  ULDC UR4, c[0x0][0x150] ;  /* 0x0000540000047ab9 */ /* 0x000fe20000000800 */
[----:B------:R-:W-:Y:S02]  /*8750*/  SHF.R.U32.HI R5, RZ, R14, R11 ;  /* 0x0000000eff057219 */ /* 0x000fe4000001160b */
[----:B------:R-:W-:Y:S01]  /*8760*/  IADD3 R9, P0, RZ, -R12, RZ ;  /* 0x8000000cff097210 */ /* 0x000fe20007f1e0ff */
[----:B------:R-:W-:Y:S01]  /*8770*/  FMUL R11, R6, UR4 ;  /* 0x00000004060b7c20 */ /* 0x000fe20008400000 */
[----:B------:R-:W-:Y:S01]  /*8780*/  ULDC UR4, c[0x0][0x154] ;  /* 0x0000550000047ab9 */ /* 0x000fe20000000800 */
[----:B------:R-:W1:Y:S02]  /*8790*/  LDC.64 R24, c[0x0][0x640] ;  /* 0x00019000ff187b82 */ /* 0x000e640000000a00 */
[----:B------:R-:W-:-:S02]  /*87a0*/  IMAD.X R5, RZ, RZ, ~R5, P0 ;  /* 0x000000ffff057224 */ /* 0x000fc400000e0e05 */
[----:B------:R-:W2:Y:S01]  /*87b0*/  F2I.U32.TRUNC.NTZ R11, R11 ;  /* 0x0000000b000b7305 */ /* 0x000ea2000020f000 */
[----:B------:R-:W-:-:S03]  /*87c0*/  IMAD.WIDE.U32 R6, R9, R20, R16 ;  /* 0x0000001409067225 */ /* 0x000fc600078e0010 */
[----:B------:R-:W3:Y:S01]  /*87d0*/  LDC R13, c[0x0][0x144] ;  /* 0x00005100ff0d7b82 */ /* 0x000ee20000000800 */
[----:B------:R-:W-:-:S04]  /*87e0*/  IMAD R8, R5, R20, RZ ;  /* 0x0000001405087224 */ /* 0x000fc800078e02ff */
[----:B------:R-:W-:Y:S02]  /*87f0*/  IMAD R5, R9, R21, R8 ;  /* 0x0000001509057224 */ /* 0x000fe400078e0208 */
[----:B------:R-:W-:Y:S01]  /*8800*/  IMAD.MOV.U32 R8, RZ, RZ, -0x1 ;  /* 0xffffffffff087424 */ /* 0x000fe200078e00ff */
[----:B------:R-:W4:Y:S01]  /*8810*/  LDC R14, c[0x0][0x608] ;  /* 0x00018200ff0e7b82 */ /* 0x000f220000000800 */
[----:B------:R-:W-:Y:S01]  /*8820*/  IMAD.IADD R5, R7, 0x1, R5 ;  /* 0x0000000107057824 */ /* 0x000fe200078e0205 */
[----:B------:R-:W-:-:S04]  /*8830*/  I2FP.F32.U32 R7, R3 ;  /* 0x0000000300077245 */ /* 0x000fc80000201000 */
[-C--:B0-----:R-:W-:Y:S01]  /*8840*/  SHF.R.U64 R10, R6, R22.reuse, R5 ;  /* 0x00000016060a7219 */ /* 0x081fe20000001205 */
[----:B--2---:R-:W-:Y:S01]  /*8850*/  IMAD.MOV R6, RZ, RZ, -R11 ;  /* 0x000000ffff067224 */ /* 0x004fe200078e0a0b */
[----:B------:R-:W0:Y:S01]  /*8860*/  LDC R9, c[0x0][0x658] ;  /* 0x00019600ff097b82 */ /* 0x000e220000000800 */
[----:B-1----:R-:W-:Y:S01]  /*8870*/  ISETP.NE.U32.AND P0, PT, R24, RZ, PT ;  /* 0x000000ff1800720c */ /* 0x002fe20003f05070 */
[----:B------:R-:W-:Y:S01]  /*8880*/  FMUL R7, R7, UR4 ;  /* 0x0000000407077c20 */ /* 0x000fe20008400000 */
[----:B------:R-:W-:Y:S02]  /*8890*/  SHF.R.U32.HI R5, RZ, R22, R5 ;  /* 0x00000016ff057219 */ /* 0x000fe40000011605 */
[----:B------:R-:W-:-:S03]  /*88a0*/  ISETP.NE.AND.EX P0, PT, R25, RZ, PT, P0 ;  /* 0x000000ff1900720c */ /* 0x000fc60003f05300 */
[----:B------:R-:W1:Y:S01]  /*88b0*/  LDC R20, c[0x0][0x148] ;  /* 0x00005200ff147b82 */ /* 0x000e620000000800 */
[----:B---3--:R-:W-:Y:S02]  /*88c0*/  IMAD R23, R13, R6, R4 ;  /* 0x000000060d177224 */ /* 0x008fe400078e0204 */
[----:B------:R-:W-:-:S05]  /*88d0*/  IMAD.MOV.U32 R6, RZ, RZ, 0x1 ;  /* 0x00000001ff067424 */ /* 0x000fca00078e00ff */
[----:B------:R-:W2:Y:S01]  /*88e0*/  LDC R21, c[0x0][0x600] ;  /* 0x00018000ff157b82 */ /* 0x000ea20000000800 */
[-CC-:B----4-:R-:W-:Y:S02]  /*88f0*/  SHF.R.U64 R13, R10, R14.reuse, R5.reuse ;  /* 0x0000000e0a0d7219 */ /* 0x190fe40000001205 */
[----:B------:R-:W-:Y:S02]  /*8900*/  SHF.R.U32.HI R4, RZ, R14, R5 ;  /* 0x0000000eff047219 */ /* 0x000fe40000011605 */
[----:B------:R3:W4:Y:S03]  /*8910*/  F2I.U32.TRUNC.NTZ R14, R7 ;  /* 0x00000007000e7305 */ /* 0x000726000020f000 */
[----:B------:R-:W1:Y:S01]  /*8920*/  LDC R26, c[0x0][0x648] ;  /* 0x00019200ff1a7b82 */ /* 0x000e620000000800 */
[-C--:B0-----:R-:W-:Y:S02]  /*8930*/  SHF.R.U64 R15, R13, R9.reuse, R4 ;  /* 0x000000090d0f7219 */ /* 0x081fe40000001204 */
[----:B------:R-:W-:-:S02]  /*8940*/  SHF.L.U32 R8, R8, R9, RZ ;  /* 0x0000000908087219 */ /* 0x000fc400000006ff */
[-C--:B------:R-:W-:Y:S01]  /*8950*/  SHF.R.U32.HI R5, RZ, R9.reuse, R4 ;  /* 0x00000009ff057219 */ /* 0x080fe20000011604 */
[----:B------:R-:W-:Y:S01]  /*8960*/  IMAD.MOV.U32 R4, RZ, RZ, R15 ;  /* 0x000000ffff047224 */ /* 0x000fe200078e000f */
[----:B------:R-:W-:Y:S01]  /*8970*/  SHF.L.U32 R22, R6, R9, RZ ;  /* 0x0000000906167219 */ /* 0x000fe200000006ff */
[----:B------:R-:W0:Y:S01]  /*8980*/  LDC R27, c[0x0][0x638] ;  /* 0x00018e00ff1b7b82 */ /* 0x000e220000000800 */
[----:B------:R-:W-:-:S07]  /*8990*/  LOP3.LUT R28, RZ, R8, RZ, 0x33, !PT ;  /* 0x00000008ff1c7212 */ /* 0x000fce00078e33ff */
        /* <DEDUP_REMOVED lines=12> */
.L_x_294:
[----:B------:R-:W-:Y:S01]  /*8a60*/  ISETP.NE.AND P0, PT, R2, 0x1, PT ;  /* 0x000000010200780c */ /* 0x000fe20003f05270 */
[----:B--2---:R-:W-:Y:S01]  /*8a70*/  VIADD R7, R21, 0xffffffff ;  /* 0xffffffff15077836 */ /* 0x004fe20000000000 */
[----:B-1----:R-:W-:Y:S01]  /*8a80*/  SHF.R.U64 R5, R4, R26, R5 ;  /* 0x0000001a04057219 */ /* 0x002fe20000001205 */
[----:B------:R-:W-:Y:S01]  /*8a90*/  IMAD.MOV R14, RZ, RZ, -R14 ;  /* 0x000000ffff0e7224 */ /* 0x000fe200078e0a0e */
[----:B------:R-:W-:Y:S01]  /*8aa0*/  LOP3.LUT R4, R13, R28, RZ, 0xc0, !PT ;  /* 0x0000001c0d047212 */ /* 0x000fe200078ec0ff */
[----:B------:R-:W-:Y:S01]  /*8ab0*/  IMAD.MOV.U32 R8, RZ, RZ, R12 ;  /* 0x000000ffff087224 */ /* 0x000fe200078e000c */
[----:B------:R-:W-:Y:S01]  /*8ac0*/  LOP3.LUT R10, R10, R7, RZ, 0xc0, !PT ;  /* 0x000000070a0a7212 */ /* 0x000fe200078ec0ff */
[----:B------:R-:W-:Y:S02]  /*8ad0*/  IMAD.MOV R6, RZ, RZ, -R5 ;  /* 0x000000ffff067224 */ /* 0x000fe400078e0a05 */
[----:B------:R-:W-:-:S04]  /*8ae0*/  IMAD R4, R22, R5, R4 ;  /* 0x0000000516047224 */ /* 0x000fc800078e0204 */
[----:B------:R-:W-:Y:S02]  /*8af0*/  @P0 IMAD R23, R20, R14, R3 ;  /* 0x0000000e14170224 */ /* 0x000fe400078e0203 */
[----:B0-----:R-:W-:Y:S02]  /*8b00*/  IMAD R3, R6, R27, R15 ;  /* 0x0000001b06037224 */ /* 0x001fe400078e020f */
[----:B------:R-:W-:Y:S02]  /*8b10*/  IMAD R7, R4, R29, R23 ;  /* 0x0000001d04077224 */ /* 0x000fe400078e0217 */
[----:B------:R-:W-:Y:S02]  /*8b20*/  IMAD R4, R3, R21, R10 ;  /* 0x0000001503047224 */ /* 0x000fe400078e020a */
[----:B------:R-:W-:-:S03]  /*8b30*/  IMAD.MOV.U32 R6, RZ, RZ, 0x1 ;  /* 0x00000001ff067424 */ /* 0x000fc600078e00ff */
[----:B------:R-:W-:Y:S02]  /*8b40*/  SEL R9, R4, R7, !P0 ;  /* 0x0000000704097207 */ /* 0x000fe40004000000 */
[----:B------:R-:W-:-:S07]  /*8b50*/  SEL R7, R7, R4, !P0 ;  /* 0x0000000407077207 */ /* 0x000fce0004000000 */
.L_x_292:
[----:B------:R-:W-:-:S08]  /*8b60*/  NOP ;  /* 0x0000000000007918 */ /* 0x000fd00000000000 */
[----:B------:R-:W0:-:S00]  /*8b70*/  USETMAXREG.DEALLOC.CTAPOOL 0x28 ;  /* 0x00000028000079c8 */ /* 0x000e0000080e0500 */
[----:B0-----:R-:W-:-:S13]  /*8b80*/  ISETP.NE.AND P0, PT, R0, RZ, PT ;  /* 0x000000ff0000720c */ /* 0x001fda0003f05270 */
[----:B------:R-:W-:Y:S05]  /*8b90*/  @P0 EXIT ;  /* 0x000000000000094d */ /* 0x000fea0003800000 */
[----:B------:R-:W-:Y:S01]  /*8ba0*/  LOP3.LUT P0, RZ, R6, 0xff, RZ, 0xc0, !PT ;  /* 0x000000ff06ff7812 */ /* 0x000fe2000780c0ff */
[----:B------:R-:W-:Y:S02]  /*8bb0*/  IMAD.MOV.U32 R0, RZ, RZ, 0x1 ;  /* 0x00000001ff007424 */ /* 0x000fe400078e00ff */
[----:B------:R-:W-:-:S10]  /*8bc0*/  IMAD.MOV.U32 R12, RZ, RZ, RZ ;  /* 0x000000ffff0c7224 */ /* 0x000fd400078e00ff */
[----:B------:R-:W-:Y:S05]  /*8bd0*/  @!P0 BRA `(.L_x_295) ;  /* 0x0000000c00308947 */ /* 0x000fea0003800000 */
[----:B------:R-:W0:Y:S01]  /*8be0*/  LDC R0, c[0x0][0x28c] ;  /* 0x0000a300ff007b82 */ /* 0x000e220000000800 */
[----:B------:R-:W-:Y:S01]  /*8bf0*/  ULDC UR5, c[0x0][0x600] ;  /* 0x0001800000057ab9 */ /* 0x000fe20000000800 */
[----:B------:R-:W-:Y:S01]  /*8c00*/  ULDC UR4, c[0x0][0xc] ;  /* 0x0000030000047ab9 */ /* 0x000fe20000000800 */
[----:B------:R-:W-:Y:S01]  /*8c10*/  UIADD3 UR16, UR5, -0x1, URZ ;  /* 0xffffffff05107890 */ /* 0x000fe2000fffe03f */
[C---:B------:R-:W-:Y:S01]  /*8c20*/  LOP3.LUT P2, RZ, R18.reuse, 0x7f, RZ, 0xc0, !PT ;  /* 0x0000007f12ff7812 */ /* 0x040fe2000784c0ff */
[----:B------:R-:W-:Y:S01]  /*8c30*/  ULDC UR6, c[0x0][0x658] ;  /* 0x0001960000067ab9 */ /* 0x000fe20000000800 */
[----:B------:R-:W-:Y:S01]  /*8c40*/  ULDC UR5, c[0x0][0x10] ;  /* 0x0000040000057ab9 */ /* 0x000fe20000000800 */
[----:B------:R-:W-:Y:S01]  /*8c50*/  UMOV UR7, 0xffffffff ;  /* 0xffffffff00077882 */ /* 0x000fe20000000000 */
[----:B------:R-:W-:Y:S01]  /*8c60*/  UMOV UR8, 0x1 ;  /* 0x0000000100087882 */ /* 0x000fe20000000000 */
[----:B------:R-:W-:Y:S01]  /*8c70*/  UIMAD.WIDE.U32 UR4, UR4, UR5, URZ ;  /* 0x00000005040472a5 */ /* 0x000fe2000f8e003f */
[----:B------:R-:W-:Y:S01]  /*8c80*/  LOP3.LUT P0, RZ, R18, 0x1f, RZ, 0xc0, !PT ;  /* 0x0000001f12ff7812 */ /* 0x000fe2000780c0ff */
[----:B------:R-:W-:Y:S01]  /*8c90*/  USHF.L.U32 UR7, UR7, UR6, URZ ;  /* 0x0000000607077299 */ /* 0x000fe2000800063f */
[----:B------:R-:W-:Y:S01]  /*8ca0*/  BSSY B0, `(.L_x_295) ;  /* 0x00000bf000007945 */ /* 0x000fe20003800000 */
[----:B------:R-:W-:Y:S01]  /*8cb0*/  USHF.L.U32 UR18, UR8, UR6, URZ ;  /* 0x0000000608127299 */ /* 0x000fe2000800063f */
[----:B------:R-:W-:Y:S01]  /*8cc0*/  IMAD.MOV.U32 R13, RZ, RZ, 0x1 ;  /* 0x00000001ff0d7424 */ /* 0x000fe200078e00ff */
[----:B------:R-:W-:Y:S01]  /*8cd0*/  LOP3.LUT R11, R19, 0x2, RZ, 0xfc, !PT ;  /* 0x00000002130b7812 */ /* 0x000fe200078efcff */
[----:B------:R-:W-:Y:S01]  /*8ce0*/  ULDC UR6, c[0x0][0x14] ;  /* 0x0000050000067ab9 */ /* 0x000fe20000000800 */
[----:B------:R-:W-:Y:S01]  /*8cf0*/  PLOP3.LUT P0, PT, P0, P2, PT, 0x8a, 0x0 ;  /* 0x000000000000781c */ /* 0x000fe20000705172 */
[----:B------:R-:W-:Y:S01]  /*8d00*/  UIMAD.WIDE.U32 UR20, UR4, UR6, URZ ;  /* 0x00000006041472a5 */ /* 0x000fe2000f8e003f */
[----:B------:R-:W-:Y:S01]  /*8d10*/  IMAD.MOV.U32 R12, RZ, RZ, RZ ;  /* 0x000000ffff0c7224 */ /* 0x000fe200078e00ff */
[----:B------:R-:W-:-:S02]  /*8d20*/  UIMAD UR13, UR5, UR6, URZ ;  /* 0x00000006050d72a4 */ /* 0x000fc4000f8e023f */
[----:B------:R-:W-:Y:S01]  /*8d30*/  ULOP3.LUT UR17, URZ, UR7, URZ, 0x33, !UPT ;  /* 0x000000073f117292 */ /* 0x000fe2000f8e333f */
[----:B0-----:R-:W-:Y:S01]  /*8d40*/  VIADD R0, R0, 0x3f ;  /* 0x0000003f00007836 */ /* 0x001fe20000000000 */
[----:B------:R-:W-:Y:S01]  /*8d50*/  UIADD3 UR13, UR21, UR13, URZ ;  /* 0x0000000d150d7290 */ /* 0x000fe2000fffe03f */
[----:B------:R-:W-:-:S03]  /*8d60*/  ULDC.64 UR22, c[0x0][0x198] ;  /* 0x0000660000167ab9 */ /* 0x000fc60000000a00 */
[----:B------:R-:W-:-:S04]  /*8d70*/  SHF.R.S32.HI R3, RZ, 0x1f, R0 ;  /* 0x0000001fff037819 */ /* 0x000fc80000011400 */
[----:B------:R-:W-:Y:S01]  /*8d80*/  LEA.HI R3, R3, R0, RZ, 0x6 ;  /* 0x0000000003037211 */ /* 0x000fe200078f30ff */
[----:B------:R-:W-:-:S03]  /*8d90*/  IMAD.MOV.U32 R0, RZ, RZ, 0x1 ;  /* 0x00000001ff007424 */ /* 0x000fc600078e00ff */
[----:B------:R-:W-:-:S05]  /*8da0*/  SHF.R.S32.HI R3, RZ, 0x6, R3 ;  /* 0x00000006ff037819 */ /* 0x000fca0000011403 */
[----:B------:R-:W-:-:S07]  /*8db0*/  VIADD R10, R3, 0x1 ;  /* 0x00000001030a7836 */ /* 0x000fce0000000000 */
.L_x_307:
[----:B------:R-:W-:-:S03]  /*8dc0*/  UMOV UR4, 0xffffffff ;  /* 0xffffffff00047882 */ /* 0x000fc60000000000 */
[----:B------:R-:W-:Y:S05]  /*8dd0*/  BRA.DIV UR4, `(.L_x_296) ;  /* 0x00000012044c7947 */ /* 0x000fea000b800000 */
[----:B------:R-:W-:-:S13]  /*8de0*/  ELECT P6, URZ, PT ;  /* 0x00000000003f782f */ /* 0x000fda00038c0000 */
.L_x_323:
[----:B------:R-:W0:Y:S01]  /*8df0*/  LDC R4, c[0x0][0x28c] ;  /* 0x0000a300ff047b82 */ /* 0x000e220000000800 */
[----:B------:R-:W-:Y:S01]  /*8e00*/  BSSY B1, `(.L_x_297) ;  /* 0x0000037000017945 */ /* 0x000fe20003800000 */
[----:B0-----:R-:W-:-:S13]  /*8e10*/  ISETP.LT.OR P6, PT, R4, 0x1, !P6 ;  /* 0x000000010400780c */ /* 0x001fda00077c1670 */
[----:B------:R-:W-:Y:S05]  /*8e20*/  @P6 BRA `(.L_x_298) ;  /* 0x0000000000d06947 */ /* 0x000fea0003800000 */
[----:B------:R-:W-:Y:S02]  /*8e30*/  IMAD.SHL.U32 R15, R9, 0x100, RZ ;  /* 0x00000100090f7824 */ /* 0x000fe400078e00ff */
[----:B------:R-:W-:Y:S02]  /*8e40*/  IMAD.SHL.U32 R18, R7, 0x80, RZ ;  /* 0x0000008007127824 */ /* 0x000fe400078e00ff */
[----:B------:R-:W-:Y:S02]  /*8e50*/  IMAD.MOV.U32 R20, RZ, RZ, RZ ;  /* 0x000000ffff147224 */ /* 0x000fe400078e00ff */
[----:B------:R-:W-:Y:S02]  /*8e60*/  IMAD.MOV.U32 R4, RZ, RZ, R10 ;  /* 0x000000ffff047224 */ /* 0x000fe400078e000a */
[----:B------:R-:W-:Y:S02]  /*8e70*/  IMAD.MOV.U32 R5, RZ, RZ, R0 ;  /* 0x000000ffff057224 */ /* 0x000fe400078e0000 */
[----:B------:R-:W-:-:S07]  /*8e80*/  IMAD.MOV.U32 R6, RZ, RZ, R12 ;  /* 0x000000ffff067224 */ /* 0x000fce00078e000c */
.L_x_302:
[----:B------:R-:W0:Y:S01]  /*8e90*/  S2R R14, SR_CgaCtaId ;  /* 0x00000000000e7919 */ /* 0x000e220000008800 */
[----:B------:R-:W-:Y:S01]  /*8ea0*/  MOV R7, 0x400 ;  /* 0x0000040000077802 */ /* 0x000fe20000000f00 */
[----:B------:R-:W1:Y:S03]  /*8eb0*/  @!P2 LDC R9, c[0x0][0x500] ;  /* 0x00014000ff09ab82 */ /* 0x000e660000000800 */
[----:B0-----:R-:W-:Y:S02]  /*8ec0*/  LEA R21, R14, R7, 0x18 ;  /* 0x000000070e157211 */ /* 0x001fe400078ec0ff */
[----:B------:R-:W-:-:S03]  /*8ed0*/  SHF.L.U32 R7, R5, 0x1f, RZ ;  /* 0x0000001f05077819 */ /* 0x000fc600000006ff */
[----:B------:R-:W-:-:S04]  /*8ee0*/  IMAD R14, R6, 0x8, R21 ;  /* 0x00000008060e7824 */ /* 0x000fc800078e0215 */
[----:B------:R-:W0:Y:S02]  /*8ef0*/  SYNCS.PHASECHK.TRANS64.TRYWAIT P1, [R14+URZ+0x48], R7 ;  /* 0x000048070e0075a7 */ /* 0x000e24000802017f */
[----:B01----:R-:W-:Y:S05]  /*8f00*/  @!P1 BRA `(.L_x_299) ;  /* 0x0000001000209947 */ /* 0x003fea0003800000 */
.L_x_324:
[----:B0-----:R-:W-:Y:S01]  /*8f10*/  PRMT R7, R11, 0x9910, RZ ;  /* 0x000099100b077816 */ /* 0x001fe200000000ff */
[----:B------:R0:W-:Y:S03]  /*8f20*/  @!P2 SYNCS.ARRIVE.TRANS64 RZ, [R14+URZ], R9 ;  /* 0x000000090effa9a7 */ /* 0x0001e6000800003f */
[----:B------:R-:W-:-:S13]  /*8f30*/  ISETP.NE.AND P1, PT, R7, 0x2, PT ;  /* 0x000000020700780c */ /* 0x000fda0003f25270 */
[----:B0-----:R-:W-:Y:S05]  /*8f40*/  @P1 BRA `(.L_x_300) ;  /* 0x0000000000041947 */ /* 0x001fea0003800000 */
[----:B------:R-:W-:Y:S01]  /*8f50*/  BPT.TRAP 0x1 ;  /* 0x000000040000795c */ /* 0x000fe20000300000 */
.L_x_300:
[----:B------:R-:W-:Y:S05]  /*8f60*/  @P0 BRA `(.L_x_301) ;  /* 0x0000000000040947 */ /* 0x000fea0003800000 */
[----:B------:R-:W-:Y:S01]  /*8f70*/  BPT.TRAP 0x1 ;  /* 0x000000040000795c */ /* 0x000fe20000300000 */
.L_x_301:
[--C-:B------:R-:W-:Y:S01]  /*8f80*/  IMAD R7, R6, 0x2000, R21.reuse ;  /* 0x0000200006077824 */ /* 0x100fe200078e0215 */
[----:B------:R-:W-:Y:S01]  /*8f90*/  R2UR UR9, R14 ;  /* 0x000000000e0972ca */ /* 0x000fe200000e0000 */
[----:B------:R-:W-:Y:S01]  /*8fa0*/  IMAD R21, R6, 0x4000, R21 ;  /* 0x0000400006157824 */ /* 0x000fe200078e0215 */
[----:B------:R-:W-:Y:S01]  /*8fb0*/  UIADD3 UR4, UP0, UR22, 0xf0, URZ ;  /* 0x000000f016047890 */ /* 0x000fe2000ff1e03f */
[----:B------:R-:W-:Y:S01]  /*8fc0*/  VIADD R4, R4, 0xffffffff ;  /* 0xffffffff04047836 */ /* 0x000fe20000000000 */
[----:B------:R-:W-:Y:S01]  /*8fd0*/  R2UR UR5, R7 ;  /* 0x00000000070572ca */ /* 0x000fe200000e0000 */
[----:B------:R-:W-:Y:S01]  /*8fe0*/  UIADD3 UR24, UP1, UR22, 0x1f0, URZ ;  /* 0x000001f016187890 */ /* 0x000fe2000ff3e03f */
[----:B------:R-:W-:Y:S01]  /*8ff0*/  R2UR UR8, R21 ;  /* 0x00000000150872ca */ /* 0x000fe200000e0000 */
[----:B------:R-:W-:Y:S01]  /*9000*/  VIADD R6, R6, 0x1 ;  /* 0x0000000106067836 */ /* 0x000fe20000000000 */
[----:B------:R-:W-:Y:S01]  /*9010*/  R2UR UR11, R18 ;  /* 0x00000000120b72ca */ /* 0x000fe200000e0000 */
[----:B------:R-:W-:Y:S01]  /*9020*/  UIADD3.X UR25, URZ, UR23, URZ, UP1, !UPT ;  /* 0x000000173f197290 */ /* 0x000fe20008ffe43f */
[----:B------:R-:W-:Y:S01]  /*9030*/  R2UR UR10, R20 ;  /* 0x00000000140a72ca */ /* 0x000fe200000e0000 */
[----:B------:R-:W-:Y:S01]  /*9040*/  UMOV UR6, 0x0 ;  /* 0x0000000000067882 */ /* 0x000fe20000000000 */
[----:B------:R-:W-:Y:S01]  /*9050*/  R2UR UR12, R8 ;  /* 0x00000000080c72ca */ /* 0x000fe200000e0000 */
[----:B------:R-:W-:Y:S01]  /*9060*/  UMOV UR7, 0x10000000 ;  /* 0x1000000000077882 */ /* 0x000fe20000000000 */
[----:B------:R-:W-:Y:S01]  /*9070*/  R2UR UR19, R15 ;  /* 0x000000000f1372ca */ /* 0x000fe200000e0000 */
[----:B------:R-:W-:Y:S01]  /*9080*/  VIADD R20, R20, 0x40 ;  /* 0x0000004014147836 */ /* 0x000fe20000000000 */
[----:B------:R-:W-:Y:S01]  /*9090*/  ISETP.GT.AND P3, PT, R4, 0x1, PT ;  /* 0x000000010400780c */ /* 0x000fe20003f64270 */
[----:B------:R-:W-:Y:S01]  /*90a0*/  UIADD3 UR14, UR5, 0x180, URZ ;  /* 0x00000180050e7890 */ /* 0x000fe2000fffe03f */
[----:B------:R-:W-:Y:S01]  /*90b0*/  ISETP.NE.AND P1, PT, R6, 0x9, PT ;  /* 0x000000090600780c */ /* 0x000fe20003f25270 */
[----:B------:R-:W-:-:S02]  /*90c0*/  UIADD3.X UR5, URZ, UR23, URZ, UP0, !UPT ;  /* 0x000000173f057290 */ /* 0x000fc400087fe43f */
[----:B------:R-:W-:Y:S01]  /*90d0*/  UIADD3 UR15, UR8, 0x12180, URZ ;  /* 0x00012180080f7890 */ /* 0x000fe2000fffe03f */
[----:B------:R-:W-:Y:S02]  /*90e0*/  SEL R14, RZ, 0x1, P1 ;  /* 0x00000001ff0e7807 */ /* 0x000fe40000800000 */
[----:B------:R-:W-:Y:S01]  /*90f0*/  UMOV UR8, UR14 ;  /* 0x0000000e00087c82 */ /* 0x000fe20008000000 */
[----:B------:R-:W-:Y:S02]  /*9100*/  SEL R6, R6, RZ, P1 ;  /* 0x000000ff06067207 */ /* 0x000fe40000800000 */
[----:B------:R-:W-:Y:S01]  /*9110*/  LOP3.LUT R5, R5, R14, RZ, 0x3c, !PT ;  /* 0x0000000e05057212 */ /* 0x000fe200078e3cff */
[----:B------:R0:W-:Y:S02]  /*9120*/  UTMALDG.3D [UR8], [UR4], desc[UR6] ;  /* 0x00000608040075b4 */ /* 0x0001e40008011000 */
[----:B0-----:R-:W-:Y:S01]  /*9130*/  UMOV UR8, UR15 ;  /* 0x0000000f00087c82 */ /* 0x001fe20008000000 */
[----:B------:R-:W-:-:S02]  /*9140*/  UMOV UR11, UR19 ;  /* 0x00000013000b7c82 */ /* 0x000fc40008000000 */
[----:B------:R0:W-:Y:S02]  /*9150*/  UTMALDG.3D [UR8], [UR24], desc[UR6] ;  /* 0x00000608180075b4 */ /* 0x0001e40008011000 */
[----:B0-----:R-:W-:Y:S05]  /*9160*/  @P3 BRA `(.L_x_302) ;  /* 0xfffffffc00483947 */ /* 0x001fea000383ffff */
.L_x_298:
[----:B------:R-:W-:Y:S05]  /*9170*/  BSYNC B1 ;  /* 0x0000000000017941 */ /* 0x000fea0003800000 */
.L_x_297:
[----:B------:R-:W-:Y:S01]  /*9180*/  LOP3.LUT P3, RZ, R13, 0xff, RZ, 0xc0, !PT ;  /* 0x000000ff0dff7812 */ /* 0x000fe2000786c0ff */
[----:B------:R-:W-:Y:S01]  /*9190*/  IMAD.IADD R12, R3, 0x1, R12 ;  /* 0x00000001030c7824 */ /* 0x000fe200078e020c */
[----:B------:R-:W-:Y:S01]  /*91a0*/  IADD3 R16, P4, R16, UR20, RZ ;  /* 0x0000001410107c10 */ /* 0x000fe2000ff9e0ff */
[----:B------:R-:W-:Y:S01]  /*91b0*/  ULDC.64 UR4, c[0x0][0x650] ;  /* 0x0001940000047ab9 */ /* 0x000fe20000000a00 */
[----:B------:R-:W-:Y:S01]  /*91c0*/  BSSY B1, `(.L_x_303) ;  /* 0x000006a000017945 */ /* 0x000fe20003800000 */
[----:B------:R-:W-:Y:S01]  /*91d0*/  IMAD.MOV.U32 R9, RZ, RZ, -0x1 ;  /* 0xffffffffff097424 */ /* 0x000fe200078e00ff */
[----:B------:R-:W-:Y:S01]  /*91e0*/  ISETP.GT.U32.AND P1, PT, R12, 0x8, PT ;  /* 0x000000080c00780c */ /* 0x000fe20003f24070 */
[----:B------:R-:W-:Y:S01]  /*91f0*/  IMAD.MOV.U32 R8, RZ, RZ, -0x1 ;  /* 0xffffffffff087424 */ /* 0x000fe200078e00ff */
[----:B------:R-:W-:Y:S02]  /*9200*/  IADD3.X R17, R17, UR13, RZ, P4, !PT ;  /* 0x0000000d11117c10 */ /* 0x000fe4000a7fe4ff */
[----:B------:R-:W-:-:S02]  /*9210*/  ISETP.LT.U32.AND P1, PT, R3, 0x9, P1 ;  /* 0x000000090300780c */ /* 0x000fc40000f21070 */
[----:B------:R-:W-:Y:S01]  /*9220*/  PRMT R13, RZ, 0x7610, R13 ;  /* 0x00007610ff0d7816 */ /* 0x000fe2000000000d */
[----:B------:R-:W0:Y:S01]  /*9230*/  @P3 S2R R5, SR_CgaCtaId ;  /* 0x0000000000053919 */ /* 0x000e220000008800 */
[----:B------:R-:W-:-:S04]  /*9240*/  @P3 MOV R4, 0x400 ;  /* 0x0000040000043802 */ /* 0x000fc80000000f00 */
[----:B0-----:R-:W-:Y:S01]  /*9250*/  @P3 LEA R6, R5, R4, 0x18 ;  /* 0x0000000405063211 */ /* 0x001fe200078ec0ff */
[----:B------:R-:W-:-:S03]  /*9260*/  IMAD.WIDE.U32 R4, R12, 0x38e38e39, RZ ;  /* 0x38e38e390c047825 */ /* 0x000fc600078e00ff */
[----:B------:R0:W-:Y:S01]  /*9270*/  @P3 SYNCS.ARRIVE.TRANS64.A1T0 RZ, [R6+URZ+0xa8], RZ ;  /* 0x0000a8ff06ff39a7 */ /* 0x0001e2000810003f */
[----:B------:R-:W-:Y:S02]  /*9280*/  ISETP.GE.U32.AND P3, PT, R3, 0x9, PT ;  /* 0x000000090300780c */ /* 0x000fe40003f66070 */
[----:B------:R-:W-:Y:S02]  /*9290*/  SHF.R.U32.HI R7, RZ, 0x1, R5 ;  /* 0x00000001ff077819 */ /* 0x000fe40000011605 */
[----:B------:R-:W-:Y:S02]  /*92a0*/  SEL R5, RZ, 0x1, !P1 ;  /* 0x00000001ff057807 */ /* 0x000fe40004800000 */
[----:B------:R-:W-:Y:S01]  /*92b0*/  ISETP.GE.U32.AND P1, PT, R16, UR4, PT ;  /* 0x0000000410007c0c */ /* 0x000fe2000bf26070 */
[----:B------:R-:W-:Y:S01]  /*92c0*/  IMAD R12, R7, -0x9, R12 ;  /* 0xfffffff7070c7824 */ /* 0x000fe200078e020c */
[----:B------:R-:W-:Y:S02]  /*92d0*/  LOP3.LUT R0, R0, R5, RZ, 0x3c, !PT ;  /* 0x0000000500007212 */ /* 0x000fe400078e3cff */
[----:B------:R-:W-:-:S02]  /*92e0*/  ISETP.GE.U32.AND.EX P1, PT, R17, UR5, PT, P1 ;  /* 0x0000000511007c0c */ /* 0x000fc4000bf26110 */
[----:B------:R-:W-:Y:S02]  /*92f0*/  PRMT R4, RZ, 0x7610, R4 ;  /* 0x00007610ff047816 */ /* 0x000fe40000000004 */
[----:B------:R-:W-:Y:S01]  /*9300*/  @P3 LOP3.LUT R0, R0, 0x1, R7, 0x78, !PT ;  /* 0x0000000100003812 */ /* 0x000fe200078e7807 */
[----:B------:R-:W-:-:S08]  /*9310*/  IMAD.MOV.U32 R7, RZ, RZ, -0x1 ;  /* 0xffffffffff077424 */ /* 0x000fd000078e00ff */
[----:B0-----:R-:W-:Y:S05]  /*9320*/  @P1 BRA `(.L_x_304) ;  /* 0x00000004004c1947 */ /* 0x001fea0003800000 */
[----:B------:R-:W-:Y:S01]  /*9330*/  ULDC.64 UR4, c[0x0][0x628] ;  /* 0x00018a0000047ab9 */ /* 0x000fe20000000a00 */
[----:B------:R-:W0:Y:S01]  /*9340*/  S2R R15, SR_CTAID.X ;  /* 0x00000000000f7919 */ /* 0x000e220000002500 */
[----:B------:R-:W-:Y:S01]  /*9350*/  ISETP.NE.U32.AND P1, PT, RZ, UR4, PT ;  /* 0x00000004ff007c0c */ /* 0x000fe2000bf25070 */
[----:B------:R-:W-:Y:S01]  /*9360*/  ULDC UR7, c[0x0][0x630] ;  /* 0x00018c0000077ab9 */ /* 0x000fe20000000800 */
[----:B------:R-:W-:Y:S01]  /*9370*/  IMAD.MOV.U32 R4, RZ, RZ, R16 ;  /* 0x000000ffff047224 */ /* 0x000fe200078e0010 */
[----:B------:R-:W1:Y:S01]  /*9380*/  S2R R14, SR_CTAID.Y ;  /* 0x00000000000e7919 */ /* 0x000e620000002600 */
[----:B------:R-:W-:Y:S01]  /*9390*/  ISETP.NE.AND.EX P1, PT, RZ, UR5, PT, P1 ;  /* 0x00000005ff007c0c */ /* 0x000fe2000bf25310 */
[----:B------:R-:W-:-:S12]  /*93a0*/  IMAD.MOV.U32 R5, RZ, RZ, R17 ;  /* 0x000000ffff057224 */ /* 0x000fd800078e0011 */
[----:B------:R-:W-:Y:S05]  /*93b0*/  @!P1 BRA `(.L_x_305) ;  /* 0x0000000000289947 */ /* 0x000fea0003800000 */
[----:B------:R-:W-:Y:S02]  /*93c0*/  ULDC UR6, c[0x0][0x634] ;  /* 0x00018d0000067ab9 */ /* 0x000fe40000000800 */
[----:B------:R-:W-:-:S05]  /*93d0*/  IADD3 R9, P1, R16, UR6, RZ ;  /* 0x0000000610097c10 */ /* 0x000fca000ff3e0ff */
[----:B------:R-:W-:-:S04]  /*93e0*/  IMAD.X R21, RZ, RZ, R17, P1 ;  /* 0x000000ffff157224 */ /* 0x000fc800008e0611 */
[----:B------:R-:W-:-:S04]  /*93f0*/  IMAD.WIDE.U32 R6, R21, UR4, RZ ;  /* 0x0000000415067c25 */ /* 0x000fc8000f8e00ff */
[----:B------:R-:W-:-:S04]  /*9400*/  IMAD.WIDE.U32 R6, P1, R9, UR5, R6 ;  /* 0x0000000509067c25 */ /* 0x000fc8000f820006 */
[----:B------:R-:W-:-:S04]  /*9410*/  IMAD.WIDE.U32 R8, R9, UR4, RZ ;  /* 0x0000000409087c25 */ /* 0x000fc8000f8e00ff */
[----:B------:R-:W-:Y:S01]  /*9420*/  IMAD.X R5, RZ, RZ, RZ, P1 ;  /* 0x000000ffff057224 */ /* 0x000fe200008e06ff */
[----:B------:R-:W-:Y:S01]  /*9430*/  IADD3 RZ, P1, R9, R6, RZ ;  /* 0x0000000609ff7210 */ /* 0x000fe20007f3e0ff */
[----:B------:R-:W-:-:S04]  /*9440*/  IMAD.MOV.U32 R4, RZ, RZ, R7 ;  /* 0x000000ffff047224 */ /* 0x000fc800078e0007 */
[----:B------:R-:W-:-:S08]  /*9450*/  IMAD.WIDE.U32.X R4, R21, UR5, R4, P1 ;  /* 0x0000000515047c25 */ /* 0x000fd000088e0404 */
.L_x_305:
[--C-:B------:R-:W-:Y:S01]  /*9460*/  SHF.R.U64 R8, R4, UR7, R5.reuse ;  /* 0x0000000704087c19 */ /* 0x100fe20008001205 */
[----:B------:R-:W-:Y:S01]  /*9470*/  ULDC.64 UR4, c[0x0][0x620] ;  /* 0x0001880000047ab9 */ /* 0x000fe20000000a00 */
[----:B------:R-:W-:Y:S01]  /*9480*/  SHF.R.U32.HI R4, RZ, UR7, R5 ;  /* 0x00000007ff047c19 */ /* 0x000fe20008011605 */
[----:B------:R-:W2:Y:S01]  /*9490*/  LDC R24, c[0x0][0x144] ;  /* 0x00005100ff187b82 */ /* 0x000ea20000000800 */
[----:B------:R-:W-:Y:S01]  /*94a0*/  IADD3 R7, P1, RZ, -R8, RZ ;  /* 0x80000008ff077210 */ /* 0x000fe20007f3e0ff */
[----:B------:R-:W-:Y:S01]  /*94b0*/  ULDC.64 UR8, c[0x0][0x640] ;  /* 0x0001900000087ab9 */ /* 0x000fe20000000a00 */
[----:B0-----:R-:W-:Y:S01]  /*94c0*/  I2FP.F32.U32 R9, R15 ;  /* 0x0000000f00097245 */ /* 0x001fe20000201000 */
[----:B------:R-:W-:Y:S02]  /*94d0*/  ULDC UR6, c[0x0][0x608] ;  /* 0x0001820000067ab9 */ /* 0x000fe40000000800 */
[----:B------:R-:W-:Y:S01]  /*94e0*/  IMAD.X R4, RZ, RZ, ~R4, P1 ;  /* 0x000000ffff047224 */ /* 0x000fe200008e0e04 */
[----:B------:R-:W-:Y:S01]  /*94f0*/  ISETP.NE.U32.AND P1, PT, RZ, UR8, PT ;  /* 0x00000008ff007c0c */ /* 0x000fe2000bf25070 */
[----:B------:R-:W0:Y:S02]  /*9500*/  LDC R21, c[0x0][0x148] ;  /* 0x00005200ff157b82 */ /* 0x000e240000000800 */
[----:B------:R-:W-:Y:S01]  /*9510*/  IMAD R6, R4, UR4, RZ ;  /* 0x0000000404067c24 */ /* 0x000fe2000f8e02ff */
[----:B------:R-:W-:Y:S01]  /*9520*/  ISETP.NE.AND.EX P1, PT, RZ, UR9, PT, P1 ;  /* 0x00000009ff007c0c */ /* 0x000fe2000bf25310 */
[----:B------:R-:W-:Y:S01]  /*9530*/  IMAD.WIDE.U32 R4, R7, UR4, R16 ;  /* 0x0000000407047c25 */ /* 0x000fe2000f8e0010 */
[----:B------:R-:W-:-:S03]  /*9540*/  ULDC UR4, c[0x0][0x150] ;  /* 0x0000540000047ab9 */ /* 0x000fc60000000800 */
[----:B------:R-:W-:Y:S02]  /*9550*/  IMAD R7, R7, UR5, R6 ;  /* 0x0000000507077c24 */ /* 0x000fe4000f8e0206 */
[----:B------:R-:W-:Y:S01]  /*9560*/  FMUL R6, R9, UR4 ;  /* 0x0000000409067c20 */ /* 0x000fe20008400000 */
[----:B------:R-:W-:Y:S01]  /*9570*/  ULDC UR4, c[0x0][0x618] ;  /* 0x0001860000047ab9 */ /* 0x000fe20000000800 */
[----:B------:R-:W-:Y:S01]  /*9580*/  ULDC UR5, c[0x0][0x154] ;  /* 0x0000550000057ab9 */ /* 0x000fe20000000800 */
[----:B------:R-:W-:-:S03]  /*9590*/  IMAD.IADD R5, R5, 0x1, R7 ;  /* 0x0000000105057824 */ /* 0x000fc600078e0207 */
[----:B------:R-:W3:Y:S02]  /*95a0*/  F2I.U32.TRUNC.NTZ R6, R6 ;  /* 0x0000000600067305 */ /* 0x000ee4000020f000 */
[----:B------:R-:W-:Y:S02]  /*95b0*/  SHF.R.U64 R9, R4, UR4, R5 ;  /* 0x0000000404097c19 */ /* 0x000fe40008001205 */
[----:B-1----:R-:W-:-:S05]  /*95c0*/  I2FP.F32.U32 R4, R14 ;  /* 0x0000000e00047245 */ /* 0x002fca0000201000 */
[----:B------:R-:W-:Y:S01]  /*95d0*/  FMUL R22, R4, UR5 ;  /* 0x0000000504167c20 */ /* 0x000fe20008400000 */
[----:B------:R-:W-:Y:S01]  /*95e0*/  SHF.R.U32.HI R4, RZ, UR4, R5 ;  /* 0x00000004ff047c19 */ /* 0x000fe20008011605 */
[----:B------:R-:W-:-:S03]  /*95f0*/  ULDC UR4, c[0x0][0x658] ;  /* 0x0001960000047ab9 */ /* 0x000fc60000000800 */
[--C-:B------:R-:W-:Y:S01]  /*9600*/  SHF.R.U64 R20, R9, UR6, R4.reuse ;  /* 0x0000000609147c19 */ /* 0x100fe20008001204 */
[----:B------:R-:W1:Y:S01]  /*9610*/  F2I.U32.TRUNC.NTZ R22, R22 ;  /* 0x0000001600167305 */ /* 0x000e62000020f000 */
[----:B------:R-:W-:Y:S01]  /*9620*/  SHF.R.U32.HI R5, RZ, UR6, R4 ;  /* 0x00000006ff057c19 */ /* 0x000fe20008011604 */
[----:B---3--:R-:W-:-:S03]  /*9630*/  IMAD.MOV R6, RZ, RZ, -R6 ;  /* 0x000000ffff067224 */ /* 0x008fc600078e0a06 */
[----:B------:R-:W-:Y:S01]  /*9640*/  SHF.R.U64 R18, R20, UR4, R5 ;  /* 0x0000000414127c19 */ /* 0x000fe20008001205 */
[----:B--2---:R-:W-:Y:S01]  /*9650*/  IMAD R15, R24, R6, R15 ;  /* 0x00000006180f7224 */ /* 0x004fe200078e020f */
[----:B------:R-:W-:-:S03]  /*9660*/  SHF.R.U32.HI R23, RZ, UR4, R5 ;  /* 0x00000004ff177c19 */ /* 0x000fc60008011605 */
[----:B------:R-:W-:Y:S02]  /*9670*/  IMAD.MOV.U32 R4, RZ, RZ, R18 ;  /* 0x000000ffff047224 */ /* 0x000fe400078e0012 */
[----:B------:R-:W-:Y:S01]  /*9680*/  IMAD.MOV.U32 R5, RZ, RZ, R23 ;  /* 0x000000ffff057224 */ /* 0x000fe200078e0017 */
[----:B-1----:R-:W-:Y:S06]  /*9690*/  @!P1 BRA `(.L_x_306) ;  /* 0x0000000000289947 */ /* 0x002fec0003800000 */
[----:B------:R-:W-:Y:S02]  /*96a0*/  ULDC UR4, c[0x0][0x64c] ;  /* 0x0001930000047ab9 */ /* 0x000fe40000000800 */
[----:B------:R-:W-:-:S05]  /*96b0*/  IADD3 R5, P1, R18, UR4, RZ ;  /* 0x0000000412057c10 */ /* 0x000fca000ff3e0ff */
[----:B------:R-:W-:-:S04]  /*96c0*/  IMAD.X R23, RZ, RZ, R23, P1 ;  /* 0x000000ffff177224 */ /* 0x000fc800008e0617 */
[----:B------:R-:W-:-:S04]  /*96d0*/  IMAD.WIDE.U32 R6, R23, UR8, RZ ;  /* 0x0000000817067c25 */ /* 0x000fc8000f8e00ff */
[----:B------:R-:W-:-:S04]  /*96e0*/  IMAD.WIDE.U32 R6, P1, R5, UR9, R6 ;  /* 0x0000000905067c25 */ /* 0x000fc8000f820006 */
[----:B------:R-:W-:-:S04]  /*96f0*/  IMAD.WIDE.U32 R4, R5, UR8, RZ ;  /* 0x0000000805047c25 */ /* 0x000fc8000f8e00ff */
[----:B------:R-:W-:Y:S01]  /*9700*/  IMAD.MOV.U32 R4, RZ, RZ, R7 ;  /* 0x000000ffff047224 */ /* 0x000fe200078e0007 */
[----:B------:R-:W-:Y:S01]  /*9710*/  IADD3 RZ, P3, R5, R6, RZ ;  /* 0x0000000605ff7210 */ /* 0x000fe20007f7e0ff */
[----:B------:R-:W-:-:S04]  /*9720*/  IMAD.X R5, RZ, RZ, RZ, P1 ;  /* 0x000000ffff057224 */ /* 0x000fc800008e06ff */
[----:B------:R-:W-:-:S08]  /*9730*/  IMAD.WIDE.U32.X R4, R23, UR9, R4, P3 ;  /* 0x0000000917047c25 */ /* 0x000fd000098e0404 */
.L_x_306:
[----:B------:R-:W-:Y:S01]  /*9740*/  ISETP.NE.AND P1, PT, R2, 0x1, PT ;  /* 0x000000010200780c */ /* 0x000fe20003f25270 */
[----:B------:R-:W-:Y:S01]  /*9750*/  ULDC UR4, c[0x0][0x648] ;  /* 0x0001920000047ab9 */ /* 0x000fe20000000800 */
[----:B------:R-:W-:Y:S01]  /*9760*/  LOP3.LUT R20, R20, UR17, RZ, 0xc0, !PT ;  /* 0x0000001114147c12 */ /* 0x000fe2000f8ec0ff */
[----:B------:R-:W-:Y:S01]  /*9770*/  IMAD.MOV R22, RZ, RZ, -R22 ;  /* 0x000000ffff167224 */ /* 0x000fe200078e0a16 */
[----:B------:R-:W-:Y:S01]  /*9780*/  SHF.R.U64 R5, R4, UR4, R5 ;  /* 0x0000000404057c19 */ /* 0x000fe20008001205 */
[----:B------:R-:W-:Y:S01]  /*9790*/  ULDC UR4, c[0x0][0x638] ;  /* 0x00018e0000047ab9 */ /* 0x000fe20000000800 */
[----:B------:R-:W-:Y:S01]  /*97a0*/  LOP3.LUT R9, R9, UR16, RZ, 0xc0, !PT ;  /* 0x0000001009097c12 */ /* 0x000fe2000f8ec0ff */
[----:B------:R-:W-:Y:S01]  /*97b0*/  ULDC UR5, c[0x0][0x610] ;  /* 0x0001840000057ab9 */ /* 0x000fe20000000800 */
[----:B------:R-:W-:Y:S02]  /*97c0*/  IMAD.MOV.U32 R4, RZ, RZ, 0x1 ;  /* 0x00000001ff047424 */ /* 0x000fe400078e00ff */
[----:B------:R-:W-:-:S02]  /*97d0*/  IMAD.MOV R7, RZ, RZ, -R5 ;  /* 0x000000ffff077224 */ /* 0x000fc400078e0a05 */
[----:B------:R-:W-:Y:S02]  /*97e0*/  IMAD R20, R5, UR18, R20 ;  /* 0x0000001205147c24 */ /* 0x000fe4000f8e0214 */
[----:B0-----:R-:W-:Y:S02]  /*97f0*/  @P1 IMAD R15, R21, R22, R14 ;  /* 0x00000016150f1224 */ /* 0x001fe400078e020e */
[----:B------:R-:W-:Y:S01]  /*9800*/  IMAD R18, R7, UR4, R18 ;  /* 0x0000000407127c24 */ /* 0x000fe2000f8e0212 */
[----:B------:R-:W-:Y:S01]  /*9810*/  ULDC UR4, c[0x0][0x600] ;  /* 0x0001800000047ab9 */ /* 0x000fe20000000800 */
[----:B------:R-:W-:Y:S02]  /*9820*/  IMAD R15, R20, UR5, R15 ;  /* 0x00000005140f7c24 */ /* 0x000fe4000f8e020f */
[----:B------:R-:W-:-:S05]  /*9830*/  IMAD R18, R18, UR4, R9 ;  /* 0x0000000412127c24 */ /* 0x000fca000f8e0209 */
[----:B------:R-:W-:Y:S02]  /*9840*/  SEL R9, R18, R15, !P1 ;  /* 0x0000000f12097207 */ /* 0x000fe40004800000 */
[----:B------:R-:W-:-:S07]  /*9850*/  SEL R7, R15, R18, !P1 ;  /* 0x000000120f077207 */ /* 0x000fce0004800000 */
.L_x_304:
[----:B------:R-:W-:Y:S05]  /*9860*/  BSYNC B1 ;  /* 0x0000000000017941 */ /* 0x000fea0003800000 */
.L_x_303:
[----:B------:R-:W-:-:S13]  /*9870*/  LOP3.LUT P1, RZ, R4, 0xff, RZ, 0xc0, !PT ;  /* 0x000000ff04ff7812 */ /* 0x000fda000782c0ff */
[----:B------:R-:W-:Y:S05]  /*9880*/  @P1 BRA `(.L_x_307) ;  /* 0xfffffff4004c1947 */ /* 0x000fea000383ffff */
[----:B------:R-:W-:Y:S05]  /*9890*/  BSYNC B0 ;  /* 0x0000000000007941 */ /* 0x000fea0003800000 */
.L_x_295:
[----:B------:R-:W-:-:S03]  /*98a0*/  UMOV UR4, 0xffffffff ;  /* 0xffffffff00047882 */ /* 0x000fc60000000000 */
[----:B------:R-:W-:Y:S05]  /*98b0*/  BRA.DIV UR4, `(.L_x_308) ;  /* 0x0000000604c87947 */ /* 0x000fea000b800000 */
[----:B------:R-:W-:-:S13]  /*98c0*/  ELECT P6, URZ, PT ;  /* 0x00000000003f782f */ /* 0x000fda00038c0000 */
.L_x_327:
[----:B------:R-:W-:Y:S04]  /*98d0*/  BSSY B0, `(.L_x_309) ;  /* 0x0000058000007945 */ /* 0x000fe80003800000 */
[----:B------:R-:W-:Y:S05]  /*98e0*/  @!P6 BRA `(.L_x_310) ;  /* 0x000000040058e947 */ /* 0x000fea0003800000 */
[----:B------:R-:W-:-:S04]  /*98f0*/  LOP3.LUT R19, R19, 0x2, RZ, 0xfc, !PT ;  /* 0x0000000213137812 */ /* 0x000fc800078efcff */
[----:B------:R-:W-:-:S13]  /*9900*/  ISETP.NE.AND P0, PT, R19, 0x3, PT ;  /* 0x000000031300780c */ /* 0x000fda0003f05270 */
[----:B------:R-:W-:Y:S05]  /*9910*/  @!P0 BRA `(.L_x_311) ;  /* 0x0000000000048947 */ /* 0x000fea0003800000 */
[----:B------:R-:W-:Y:S01]  /*9920*/  BPT.TRAP 0x1 ;  /* 0x000000040000795c */ /* 0x000fe20000300000 */
.L_x_311:
[----:B------:R-:W0:Y:S01]  /*9930*/  S2R R3, SR_CgaCtaId ;  /* 0x0000000000037919 */ /* 0x000e220000008800 */
[----:B------:R-:W-:-:S04]  /*9940*/  MOV R2, 0x400 ;  /* 0x0000040000027802 */ /* 0x000fc80000000f00 */
[----:B0-----:R-:W-:Y:S02]  /*9950*/  LEA R3, R3, R2, 0x18 ;  /* 0x0000000203037211 */ /* 0x001fe400078ec0ff */
[----:B------:R-:W-:-:S03]  /*9960*/  SHF.L.U32 R2, R0, 0x1f, RZ ;  /* 0x0000001f00027819 */ /* 0x000fc600000006ff */
[----:B------:R-:W-:-:S04]  /*9970*/  VIADD R3, R3, 0x48 ;  /* 0x0000004803037836 */ /* 0x000fc80000000000 */
[C---:B------:R-:W-:Y:S02]  /*9980*/  IMAD R7, R12.reuse, 0x8, R3 ;  /* 0x000000080c077824 */ /* 0x040fe400078e0203 */
[----:B------:R-:W-:Y:S02]  /*9990*/  VIADD R12, R12, 0x1 ;  /* 0x000000010c0c7836 */ /* 0x000fe40000000000 */
[----:B------:R-:W0:Y:S03]  /*99a0*/  SYNCS.PHASECHK.TRANS64.TRYWAIT P0, [R7+URZ], R2 ;  /* 0x00000002070075a7 */ /* 0x000e26000800017f */
[----:B------:R-:W-:-:S04]  /*99b0*/  ISETP.NE.AND P1, PT, R12, 0x9, PT ;  /* 0x000000090c00780c */ /* 0x000fc80003f25270 */
[----:B------:R-:W-:Y:S02]  /*99c0*/  SEL R5, RZ, 0x1, P1 ;  /* 0x00000001ff057807 */ /* 0x000fe40000800000 */
[----:B------:R-:W-:Y:S02]  /*99d0*/  SEL R12, R12, RZ, P1 ;  /* 0x000000ff0c0c7207 */ /* 0x000fe40000800000 */
[----:B------:R-:W-:-:S03]  /*99e0*/  LOP3.LUT R5, R0, R5, RZ, 0x3c, !PT ;  /* 0x0000000500057212 */ /* 0x000fc600078e3cff */
[----:B------:R-:W-:Y:S01]  /*99f0*/  IMAD R9, R12, 0x8, R3 ;  /* 0x000000080c097824 */ /* 0x000fe200078e0203 */
[----:B------:R-:W-:Y:S01]  /*9a00*/  SHF.L.U32 R4, R5, 0x1f, RZ ;  /* 0x0000001f05047819 */ /* 0x000fe200000006ff */
[----:B0-----:R-:W-:Y:S06]  /*9a10*/  @!P0 BRA `(.L_x_312) ;  /* 0x0000000400908947 */ /* 0x001fec0003800000 */
.L_x_328:
[----:B------:R-:W1:Y:S01]  /*9a20*/  SYNCS.PHASECHK.TRANS64.TRYWAIT P0, [R9+URZ], R4 ;  /* 0x00000004090075a7 */ /* 0x000e62000800017f */
[----:B------:R-:W-:-:S05]  /*9a30*/  VIADD R0, R12, 0x1 ;  /* 0x000000010c007836 */ /* 0x000fca0000000000 */
[----:B------:R-:W-:-:S04]  /*9a40*/  ISETP.NE.AND P1, PT, R0, 0x9, PT ;  /* 0x000000090000780c */ /* 0x000fc80003f25270 */
[----:B0-----:R-:W-:Y:S02]  /*9a50*/  SEL R2, RZ, 0x1, P1 ;  /* 0x00000001ff027807 */ /* 0x001fe40000800000 */
[----:B------:R-:W-:Y:S02]  /*9a60*/  SEL R0, R0, RZ, P1 ;  /* 0x000000ff00007207 */ /* 0x000fe40000800000 */
[----:B------:R-:W-:-:S03]  /*9a70*/  LOP3.LUT R7, R5, R2, RZ, 0x3c, !PT ;  /* 0x0000000205077212 */ /* 0x000fc600078e3cff */
[----:B------:R-:W-:Y:S01]  /*9a80*/  IMAD R6, R0, 0x8, R3 ;  /* 0x0000000800067824 */ /* 0x000fe200078e0203 */
[----:B------:R-:W-:Y:S01]  /*9a90*/  SHF.L.U32 R5, R7, 0x1f, RZ ;  /* 0x0000001f07057819 */ /* 0x000fe200000006ff */
[----:B-1----:R-:W-:Y:S06]  /*9aa0*/  @!P0 BRA `(.L_x_313) ;  /* 0x0000000400808947 */ /* 0x002fec0003800000 */
.L_x_329:
[----:B------:R-:W1:Y:S01]  /*9ab0*/  SYNCS.PHASECHK.TRANS64.TRYWAIT P0, [R6+URZ], R5 ;  /* 0x00000005060075a7 */ /* 0x000e62000800017f */
[----:B------:R-:W-:-:S05]  /*9ac0*/  VIADD R0, R0, 0x1 ;  /* 0x0000000100007836 */ /* 0x000fca0000000000 */
[----:B------:R-:W-:-:S04]  /*9ad0*/  ISETP.NE.AND P1, PT, R0, 0x9, PT ;  /* 0x000000090000780c */ /* 0x000fc80003f25270 */
[----:B------:R-:W-:Y:S02]  /*9ae0*/  SEL R2, RZ, 0x1, P1 ;  /* 0x00000001ff027807 */ /* 0x000fe40000800000 */
[----:B------:R-:W-:Y:S02]  /*9af0*/  SEL R0, R0, RZ, P1 ;  /* 0x000000ff00007207 */ /* 0x000fe40000800000 */
[----:B------:R-:W-:-:S03]  /*9b00*/  LOP3.LUT R7, R7, R2, RZ, 0x3c, !PT ;  /* 0x0000000207077212 */ /* 0x000fc600078e3cff */
[----:B0-----:R-:W-:Y:S01]  /*9b10*/  IMAD R9, R0, 0x8, R3 ;  /* 0x0000000800097824 */ /* 0x001fe200078e0203 */
[----:B------:R-:W-:Y:S01]  /*9b20*/  SHF.L.U32 R4, R7, 0x1f, RZ ;  /* 0x0000001f07047819 */ /* 0x000fe200000006ff */
[----:B-1----:R-:W-:Y:S06]  /*9b30*/  @!P0 BRA `(.L_x_314) ;  /* 0x0000000400708947 */ /* 0x002fec0003800000 */
.L_x_330:
        /* <DEDUP_REMOVED lines=9> */
.L_x_331:
        /* <DEDUP_REMOVED lines=9> */
.L_x_332:
        /* <DEDUP_REMOVED lines=9> */
.L_x_333:
        /* <DEDUP_REMOVED lines=9> */
.L_x_334:
[----:B------:R-:W1:Y:S01]  /*9d80*/  SYNCS.PHASECHK.TRANS64.TRYWAIT P0, [R9+URZ], R4 ;  /* 0x00000004090075a7 */ /* 0x000e62000800017f */
[----:B------:R-:W-:-:S05]  /*9d90*/  VIADD R0, R0, 0x1 ;  /* 0x0000000100007836 */ /* 0x000fca0000000000 */
[----:B------:R-:W-:-:S04]  /*9da0*/  ISETP.NE.AND P1, PT, R0, 0x9, PT ;  /* 0x000000090000780c */ /* 0x000fc80003f25270 */
[----:B------:R-:W-:Y:S02]  /*9db0*/  SEL R2, RZ, 0x1, P1 ;  /* 0x00000001ff027807 */ /* 0x000fe40000800000 */
[----:B------:R-:W-:Y:S02]  /*9dc0*/  SEL R0, R0, RZ, P1 ;  /* 0x000000ff00007207 */ /* 0x000fe40000800000 */
[----:B------:R-:W-:Y:S01]  /*9dd0*/  LOP3.LUT R2, R7, R2, RZ, 0x3c, !PT ;  /* 0x0000000207027212 */ /* 0x000fe200078e3cff */
[----:B-1----:R-:W-:Y:S06]  /*9de0*/  @!P0 BRA `(.L_x_319) ;  /* 0x0000000400288947 */ /* 0x002fec0003800000 */
.L_x_335:
[----:B------:R-:W-:Y:S01]  /*9df0*/  IMAD R3, R0, 0x8, R3 ;  /* 0x0000000800037824 */ /* 0x000fe200078e0203 */
[----:B------:R-:W-:-:S07]  /*9e00*/  SHF.L.U32 R0, R2, 0x1f, RZ ;  /* 0x0000001f02007819 */ /* 0x000fce00000006ff */
.L_x_320:
[----:B--2---:R2:W3:Y:S02]  /*9e10*/  SYNCS.PHASECHK.TRANS64.TRYWAIT P0, [R3+URZ], R0 ;  /* 0x00000000030075a7 */ /* 0x0044e4000800017f */
[----:B---3--:R-:W-:Y:S05]  /*9e20*/  @!P0 NANOSLEEP.SYNCS 0x989680 ;  /* 0x009896800000895d */ /* 0x008fea0003900000 */
[----:B------:R-:W3:Y:S02]  /*9e30*/  @!P0 SYNCS.PHASECHK.TRANS64 P0, [R3+URZ], R0 ;  /* 0x00000000030085a7 */ /* 0x000ee4000800007f */
[----:B---3--:R-:W-:Y:S05]  /*9e40*/  @!P0 BRA `(.L_x_320) ;  /* 0xfffffffc00f08947 */ /* 0x008fea000383ffff */
.L_x_310:
[----:B------:R-:W-:Y:S05]  /*9e50*/  BSYNC B0 ;  /* 0x0000000000007941 */ /* 0x000fea0003800000 */
.L_x_309:
[----:B------:R-:W-:Y:S05]  /*9e60*/  EXIT ;  /* 0x000000000000794d */ /* 0x000fea0003800000 */
.L_x_18:
[----:B----4-:R4:W0:Y:S02]  /*9e70*/  SYNCS.PHASECHK.TRANS64.TRYWAIT P1, [R3+URZ], R0 ;  /* 0x00000000030075a7 */ /* 0x010824000802017f */
[----:B0-----:R-:W-:Y:S05]  /*9e80*/  @!P1 NANOSLEEP.SYNCS 0x989680 ;  /* 0x009896800000995d */ /* 0x001fea0003900000 */
[----:B------:R-:W0:Y:S02]  /*9e90*/  @!P1 SYNCS.PHASECHK.TRANS64 P1, [R3+URZ], R0 ;  /* 0x00000000030095a7 */ /* 0x000e24000802007f */
[----:B0-----:R-:W-:Y:S05]  /*9ea0*/  @!P1 BRA `(.L_x_18) ;  /* 0xfffffffc00f09947 */ /* 0x001fea000383ffff */
[----:B------:R-:W-:Y:S05]  /*9eb0*/  BRA `(.L_x_17) ;  /* 0xffffff74001c7947 */ /* 0x000fea000383ffff */
.L_x_23:
[----:B-1----:R1:W3:Y:S02]  /*9ec0*/  SYNCS.PHASECHK.TRANS64.TRYWAIT P1, [R5+URZ], R4 ;  /* 0x00000004050075a7 */ /* 0x0022e4000802017f */
[----:B---3--:R-:W-:Y:S05]  /*9ed0*/  @!P1 NANOSLEEP.SYNCS 0x989680 ;  /* 0x009896800000995d */ /* 0x008fea0003900000 */
[----:B------:R-:W3:Y:S02]  /*9ee0*/  @!P1 SYNCS.PHASECHK.TRANS64 P1, [R5+URZ], R4 ;  /* 0x00000004050095a7 */ /* 0x000ee4000802007f */
[----:B---3--:R-:W-:Y:S05]  /*9ef0*/  @!P1 BRA `(.L_x_23) ;  /* 0xfffffffc00f09947 */ /* 0x008fea000383ffff */
[----:B------:R-:W-:Y:S05]  /*9f00*/  BRA `(.L_x_22) ;  /* 0xffffff7400cc7947 */ /* 0x000fea000383ffff */
.L_x_296:
[----:B------:R-:W-:Y:S01]  /*9f10*/  BSSY B1, `(.L_x_321) ;  /* 0x0000006000017945 */ /* 0x000fe20003800000 */
[----:B------:R-:W-:-:S07]  /*9f20*/  IMAD.MOV.U32 R15, RZ, RZ, -0x1 ;  /* 0xffffffffff0f7424 */ /* 0x000fce00078e00ff */
[----:B------:R-:W-:Y:S05]  /*9f30*/  WARPSYNC.COLLECTIVE R15, `(.L_x_322) ;  /* 0x000000000f0c7348 */ /* 0x000fea0003c00000 */
[----:B------:R-:W-:Y:S02]  /*9f40*/  ELECT P6, UR62, PT ;  /* 0x00000000003e782f */ /* 0x000fe400038c0000 */
[----:B------:R-:W-:Y:S01]  /*9f50*/  MOV R14, UR62 ;  /* 0x0000003e000e7c02 */ /* 0x000fe20008000f00 */
[----:B------:R-:W-:Y:S10]  /*9f60*/  ENDCOLLECTIVE ;  /* 0x000000000000791b */ /* 0x000ff40003800000 */
.L_x_322:
[----:B------:R-:W-:Y:S05]  /*9f70*/  BSYNC B1 ;  /* 0x0000000000017941 */ /* 0x000fea0003800000 */
.L_x_321:
[----:B------:R-:W-:Y:S05]  /*9f80*/  BRA `(.L_x_323) ;  /* 0xffffffec00987947 */ /* 0x000fea000383ffff */
.L_x_299:
[----:B0-----:R0:W1:Y:S02]  /*9f90*/  SYNCS.PHASECHK.TRANS64.TRYWAIT P1, [R14+URZ+0x48], R7 ;  /* 0x000048070e0075a7 */ /* 0x001064000802017f */
[----:B-1----:R-:W-:Y:S05]  /*9fa0*/  @!P1 NANOSLEEP.SYNCS 0x989680 ;  /* 0x009896800000995d */ /* 0x002fea0003900000 */
[----:B------:R-:W1:Y:S02]  /*9fb0*/  @!P1 SYNCS.PHASECHK.TRANS64 P1, [R14+URZ+0x48], R7 ;  /* 0x000048070e0095a7 */ /* 0x000e64000802007f */
[----:B-1----:R-:W-:Y:S05]  /*9fc0*/  @!P1 BRA `(.L_x_299) ;  /* 0xfffffffc00f09947 */ /* 0x002fea000383ffff */
[----:B------:R-:W-:Y:S05]  /*9fd0*/  BRA `(.L_x_324) ;  /* 0xffffffec00cc7947 */ /* 0x000fea000383ffff */
.L_x_308:
[----:B------:R-:W-:Y:S01]  /*9fe0*/  BSSY B0, `(.L_x_325) ;  /* 0x0000006000007945 */ /* 0x000fe20003800000 */
[----:B------:R-:W-:-:S07]  /*9ff0*/  IMAD.MOV.U32 R15, RZ, RZ, -0x1 ;  /* 0xffffffffff0f7424 */ /* 0x000fce00078e00ff */
[----:B------:R-:W-:Y:S05]  /*a000*/  WARPSYNC.COLLECTIVE R15, `(.L_x_326) ;  /* 0x000000000f0c7348 */ /* 0x000fea0003c00000 */
[----:B------:R-:W-:Y:S02]  /*a010*/  ELECT P6, UR62, PT ;  /* 0x00000000003e782f */ /* 0x000fe400038c0000 */
[----:B------:R-:W-:Y:S01]  /*a020*/  MOV R14, UR62 ;  /* 0x0000003e000e7c02 */ /* 0x000fe20008000f00 */
[----:B------:R-:W-:Y:S10]  /*a030*/  ENDCOLLECTIVE ;  /* 0x000000000000791b */ /* 0x000ff40003800000 */
.L_x_326:
[----:B------:R-:W-:Y:S05]  /*a040*/  BSYNC B0 ;  /* 0x0000000000007941 */ /* 0x000fea0003800000 */
.L_x_325:
[----:B------:R-:W-:Y:S05]  /*a050*/  BRA `(.L_x_327) ;  /* 0xfffffff8001c7947 */ /* 0x000fea000383ffff */
.L_x_312:
[----:B0-----:R0:W1:Y:S02]  /*a060*/  SYNCS.PHASECHK.TRANS64.TRYWAIT P0, [R7+URZ], R2 ;  /* 0x00000002070075a7 */ /* 0x001064000800017f */
[----:B-1----:R-:W-:Y:S05]  /*a070*/  @!P0 NANOSLEEP.SYNCS 0x989680 ;  /* 0x009896800000895d */ /* 0x002fea0003900000 */
[----:B------:R-:W1:Y:S02]  /*a080*/  @!P0 SYNCS.PHASECHK.TRANS64 P0, [R7+URZ], R2 ;  /* 0x00000002070085a7 */ /* 0x000e64000800007f */
[----:B-1----:R-:W-:Y:S05]  /*a090*/  @!P0 BRA `(.L_x_312) ;  /* 0xfffffffc00f08947 */ /* 0x002fea000383ffff */
[----:B------:R-:W-:Y:S05]  /*a0a0*/  BRA `(.L_x_328) ;  /* 0xfffffff8005c7947 */ /* 0x000fea000383ffff */
.L_x_313:
[----:B0-----:R0:W1:Y:S02]  /*a0b0*/  SYNCS.PHASECHK.TRANS64.TRYWAIT P0, [R9+URZ], R4 ;  /* 0x00000004090075a7 */ /* 0x001064000800017f */
[----:B-1----:R-:W-:Y:S05]  /*a0c0*/  @!P0 NANOSLEEP.SYNCS 0x989680 ;  /* 0x009896800000895d */ /* 0x002fea0003900000 */
[----:B------:R-:W1:Y:S02]  /*a0d0*/  @!P0 SYNCS.PHASECHK.TRANS64 P0, [R9+URZ], R4 ;  /* 0x00000004090085a7 */ /* 0x000e64000800007f */
[----:B-1----:R-:W-:Y:S05]  /*a0e0*/  @!P0 BRA `(.L_x_313) ;  /* 0xfffffffc00f08947 */ /* 0x002fea000383ffff */
[----:B------:R-:W-:Y:S05]  /*a0f0*/  BRA `(.L_x_329) ;  /* 0xfffffff8006c7947 */ /* 0x000fea000383ffff */
.L_x_314:
[----:B0-----:R0:W1:Y:S02]  /*a100*/  SYNCS.PHASECHK.TRANS64.TRYWAIT P0, [R6+URZ], R5 ;  /* 0x00000005060075a7 */ /* 0x001064000800017f */
[----:B-1----:R-:W-:Y:S05]  /*a110*/  @!P0 NANOSLEEP.SYNCS 0x989680 ;  /* 0x009896800000895d */ /* 0x002fea0003900000 */
[----:B------:R-:W1:Y:S02]  /*a120*/  @!P0 SYNCS.PHASECHK.TRANS64 P0, [R6+URZ], R5 ;  /* 0x00000005060085a7 */ /* 0x000e64000800007f */
[----:B-1----:R-:W-:Y:S05]  /*a130*/  @!P0 BRA `(.L_x_314) ;  /* 0xfffffffc00f08947 */ /* 0x002fea000383ffff */
[----:B------:R-:W-:Y:S05]  /*a140*/  BRA `(.L_x_330) ;  /* 0xfffffff8007c7947 */ /* 0x000fea000383ffff */
.L_x_315:
[----:B0-----:R0:W1:Y:S02]  /*a150*/  SYNCS.PHASECHK.TRANS64.TRYWAIT P0, [R9+URZ], R4 ;  /* 0x00000004090075a7 */ /* 0x001064000800017f */
[----:B-1----:R-:W-:Y:S05]  /*a160*/  @!P0 NANOSLEEP.SYNCS 0x989680 ;  /* 0x009896800000895d */ /* 0x002fea0003900000 */
[----:B------:R-:W1:Y:S02]  /*a170*/  @!P0 SYNCS.PHASECHK.TRANS64 P0, [R9+URZ], R4 ;  /* 0x00000004090085a7 */ /* 0x000e64000800007f */
[----:B-1----:R-:W-:Y:S05]  /*a180*/  @!P0 BRA `(.L_x_315) ;  /* 0xfffffffc00f08947 */ /* 0x002fea000383ffff */
[----:B------:R-:W-:Y:S05]  /*a190*/  BRA `(.L_x_331) ;  /* 0xfffffff8008c7947 */ /* 0x000fea000383ffff */
.L_x_316:
[----:B0-----:R0:W1:Y:S02]  /*a1a0*/  SYNCS.PHASECHK.TRANS64.TRYWAIT P0, [R6+URZ], R5 ;  /* 0x00000005060075a7 */ /* 0x001064000800017f */
[----:B-1----:R-:W-:Y:S05]  /*a1b0*/  @!P0 NANOSLEEP.SYNCS 0x989680 ;  /* 0x009896800000895d */ /* 0x002fea0003900000 */
[----:B------:R-:W1:Y:S02]  /*a1c0*/  @!P0 SYNCS.PHASECHK.TRANS64 P0, [R6+URZ], R5 ;  /* 0x00000005060085a7 */ /* 0x000e64000800007f */
[----:B-1----:R-:W-:Y:S05]  /*a1d0*/  @!P0 BRA `(.L_x_316) ;  /* 0xfffffffc00f08947 */ /* 0x002fea000383ffff */
[----:B------:R-:W-:Y:S05]  /*a1e0*/  BRA `(.L_x_332) ;  /* 0xfffffff8009c7947 */ /* 0x000fea000383ffff */
.L_x_317:
[----:B0-----:R0:W1:Y:S02]  /*a1f0*/  SYNCS.PHASECHK.TRANS64.TRYWAIT P0, [R9+URZ], R4 ;  /* 0x00000004090075a7 */ /* 0x001064000800017f */
[----:B-1----:R-:W-:Y:S05]  /*a200*/  @!P0 NANOSLEEP.SYNCS 0x989680 ;  /* 0x009896800000895d */ /* 0x002fea0003900000 */
[----:B------:R-:W1:Y:S02]  /*a210*/  @!P0 SYNCS.PHASECHK.TRANS64 P0, [R9+URZ], R4 ;  /* 0x00000004090085a7 */ /* 0x000e64000800007f */
[----:B-1----:R-:W-:Y:S05]  /*a220*/  @!P0 BRA `(.L_x_317) ;  /* 0xfffffffc00f08947 */ /* 0x002fea000383ffff */
[----:B------:R-:W-:Y:S05]  /*a230*/  BRA `(.L_x_333) ;  /* 0xfffffff800ac7947 */ /* 0x000fea000383ffff */
.L_x_318:
[----:B0-----:R0:W1:Y:S02]  /*a240*/  SYNCS.PHASECHK.TRANS64.TRYWAIT P0, [R6+URZ], R5 ;  /* 0x00000005060075a7 */ /* 0x001064000800017f */
[----:B-1----:R-:W-:Y:S05]  /*a250*/  @!P0 NANOSLEEP.SYNCS 0x989680 ;  /* 0x009896800000895d */ /* 0x002fea0003900000 */
[----:B------:R-:W1:Y:S02]  /*a260*/  @!P0 SYNCS.PHASECHK.TRANS64 P0, [R6+URZ], R5 ;  /* 0x00000005060085a7 */ /* 0x000e64000800007f */
[----:B-1----:R-:W-:Y:S05]  /*a270*/  @!P0 BRA `(.L_x_318) ;  /* 0xfffffffc00f08947 */ /* 0x002fea000383ffff */
[----:B------:R-:W-:Y:S05]  /*a280*/  BRA `(.L_x_334) ;  /* 0xfffffff800bc7947 */ /* 0x000fea000383ffff */
.L_x_319:
[----:B-1----:R1:W2:Y:S02]  /*a290*/  SYNCS.PHASECHK.TRANS64.TRYWAIT P0, [R9+URZ], R4 ;  /* 0x00000004090075a7 */ /* 0x0022a4000800017f */
[----:B--2---:R-:W-:Y:S05]  /*a2a0*/  @!P0 NANOSLEEP.SYNCS 0x989680 ;  /* 0x009896800000895d */ /* 0x004fea0003900000 */
[----:B------:R-:W2:Y:S02]  /*a2b0*/  @!P0 SYNCS.PHASECHK.TRANS64 P0, [R9+URZ], R4 ;  /* 0x00000004090085a7 */ /* 0x000ea4000800007f */
[----:B--2---:R-:W-:Y:S05]  /*a2c0*/  @!P0 BRA `(.L_x_319) ;  /* 0xfffffffc00f08947 */ /* 0x004fea000383ffff */
[----:B------:R-:W-:Y:S05]  /*a2d0*/  BRA `(.L_x_335) ;  /* 0xfffffff800c47947 */ /* 0x000fea000383ffff */
.L_x_336:
[----:B------:R-:W-:-:S00]  /*a2e0*/  BRA `(.L_x_336) ;  /* 0xfffffffc00fc7947 */ /* 0x000fc0000383ffff */
[----:B------:R-:W-:-:S00]  /*a2f0*/  NOP ;  /* 0x0000000000007918 */ /* 0x000fc00000000000 */
        /* <DEDUP_REMOVED lines=8> */
.L_x_337:


//--------------------- .nv.global.init           --------------------------
	.section	.nv.global.init,"aw",@progbits
.nv.global.init:
	.type		$str$22,@object
	.size		$str$22,($str$23 - $str$22)
$str$22:
        /*0000*/ 	.byte	0x6b, 0x5f, 0x74, 0x69, 0x6c, 0x65, 0x5f, 0x63, 0x6f, 0x75, 0x6e, 0x74, 0x20, 0x3e, 0x3d, 0x20
        /*0010*/ 	.byte	0x31, 0x00
	.type		$str$23,@object
	.size		$str$23,(__unnamed_1 - $str$23)
$str$23:
        /*0012*/ 	.byte	0x2f, 0x74, 0x6d, 0x70, 0x2f, 0x63, 0x75, 0x74, 0x6c, 0x61, 0x73, 0x73, 0x5f, 0x73, 0x77, 0x65
        /*0022*/ 	.byte	0x65, 0x70, 0x5f, 0x73, 0x72, 0x63, 0x2f, 0x69, 0x6e, 0x63, 0x6c, 0x75, 0x64, 0x65, 0x2f, 0x63
        /*0032*/ 	.byte	0x75, 0x74, 0x6c, 0x61, 0x73, 0x73, 0x2f, 0x67, 0x65, 0x6d, 0x6d, 0x2f, 0x63, 0x6f, 0x6c, 0x6c
        /*0042*/ 	.byte	0x65, 0x63, 0x74, 0x69, 0x76, 0x65, 0x2f, 0x73, 0x6d, 0x39, 0x30, 0x5f, 0x6d, 0x6d, 0x61, 0x5f
        /*0052*/ 	.byte	0x74, 0x6d, 0x61, 0x5f, 0x67, 0x6d, 0x6d, 0x61, 0x5f, 0x73, 0x73, 0x5f, 0x77, 0x61, 0x72, 0x70
        /*0062*/ 	.byte	0x73, 0x70, 0x65, 0x63, 0x69, 0x61, 0x6c, 0x69, 0x7a, 0x65, 0x64, 0x2e, 0x68, 0x70, 0x70, 0x00
	.type		__unnamed_1,@object
	.size		__unnamed_1,(.L_0 - __unnamed_1)
__unnamed_1:
        /*0072*/ 	.byte	0x76, 0x6f, 0x69, 0x64, 0x20, 0x63, 0x75, 0x74, 0x6c, 0x61, 0x73, 0x73, 0x3a, 0x3a, 0x67, 0x65
        /* <DEDUP_REMOVED lines=172> */
.L_0:


//--------------------- .nv.shared._ZN7cutlass13device_kernelINS_4gemm6kernel13GemmUniversalIN4cute5tupleIJiiiiEEENS1_10collective13CollectiveMmaINS1_34MainloopSm90TmaGmmaWarpSpecializedILi9ENS5_IJNS4_1CILi1EEESB_SB_EEENS1_35KernelTmaWarpSpecializedCooperativeEEENS5_IJNSA_ILi128EEENSA_ILi256EEENSA_ILi64EEEEEEaNS5_IJlSB_lEEEaSJ_NS4_8TiledMMAINS4_8MMA_AtomIJNS4_4SM904GMMA27MMA_64x256x32_S32S8S8_SS_TNEEEENS4_6LayoutINS5_IJNSA_ILi2EEESB_SB_EEENS5_IJSB_NSA_ILi0EEEST_EEEEENS5_IJNS4_10UnderscoreESW_SW_EEEEENS4_13SM90_TMA_LOADENS4_14ComposedLayoutINS4_7SwizzleILi2ELi4ELi3EEENS4_18smem_ptr_flag_bitsILi8EEENSQ_INS5_IJNSA_ILi8EEESH_EEENS5_IJSH_SB_EEEEEEEvNS4_8identityESZ_S19_vS1A_EENS_8epilogue10collective6detail29Sm90TmaWarpSpecializedAdapterINS1D_15DefaultEpilogueIaSJ_SJ_NS1C_6thread17LinearCombinationIaLi1EiiLNS1H_9ScaleType4KindE0ELNS_15FloatRoundStyleE2EaEENS1_15EpilogueDefaultEEEEEvvEEEEvNT_6ParamsE --------------------------
	.section	.nv.shared._ZN7cutlass13device_kernelINS_4gemm6kernel13GemmUniversalIN4cute5tupleIJiiiiEEENS1_10collective13CollectiveMmaINS1_34MainloopSm90TmaGmmaWarpSpecializedILi9ENS5_IJNS4_1CILi1EEESB_SB_EEENS1_35KernelTmaWarpSpecializedCooperativeEEENS5_IJNSA_ILi128EEENSA_ILi256EEENSA_ILi64EEEEEEaNS5_IJlSB_lEEEaSJ_NS4_8TiledMMAINS4_8MMA_AtomIJNS4_4SM904GMMA27MMA_64x256x32_S32S8S8_SS_TNEEEENS4_6LayoutINS5_IJNSA_ILi2EEESB_SB_EEENS5_IJSB_NSA_ILi0EEEST_EEEEENS5_IJNS4_10UnderscoreESW_SW_EEEEENS4_13SM90_TMA_LOADENS4_14ComposedLayoutINS4_7SwizzleILi2ELi4ELi3EEENS4_18smem_ptr_flag_bitsILi8EEENSQ_INS5_IJNSA_ILi8EEESH_EEENS5_IJSH_SB_EEEEEEEvNS4_8identityESZ_S19_vS1A_EENS_8epilogue10collective6detail29Sm90TmaWarpSpecializedAdapterINS1D_15DefaultEpilogueIaSJ_SJ_NS1C_6thread17LinearCombinationIaLi1EiiLNS1H_9ScaleType4KindE0ELNS_15FloatRoundStyleE2EaEENS1_15EpilogueDefaultEEEEEvvEEEEvNT_6ParamsE,"aw",@nobits
	.sectionflags	@""
	.align	16
	.zero		1024


//--------------------- .nv.shared.reserved.0     --------------------------
	.section	.nv.shared.reserved.0,"aw",@nobits
	.weak		__nv_reservedSMEM_offset_0_alias
	.size		__nv_reservedSMEM_offset_0_alias, 0, 0
	.other		__nv_reservedSMEM_offset_0_alias,@"STO_CUDA_RESERVED_SHARED STV_DEFAULT"
__nv_reservedSMEM_offset_0_alias:
	.zero		0


//--------------------- .nv.global                --------------------------
	.section	.nv.global,"aw",@nobits
.nv.global:
	.type		_ZN39_INTERNAL_a03ab48a_4_k_cu_7048fb15_54864cute1_E,@object
	.size		_ZN39_INTERNAL_a03ab48a_4_k_cu_7048fb15_54864cute1_E,(_ZN39_INTERNAL_a03ab48a_4_k_cu_7048fb15_54864cuda3std3__45__cpo6cbeginE - _ZN39_INTERNAL_a03ab48a_4_k_cu_7048fb15_54864cute1_E)
_ZN39_INTERNAL_a03ab48a_4_k_cu_7048fb15_54864cute1_E:
	.zero		1
	.type		_ZN39_INTERNAL_a03ab48a_4_k_cu_7048fb15_54864cuda3std3__45__cpo6cbeginE,@object
	.size		_ZN39_INTERNAL_a03ab48a_4_k_cu_7048fb15_54864cuda3std3__45__cpo6cbeginE,(_ZN39_INTERNAL_a03ab48a_4_k_cu_7048fb15_54864cuda3std3__48in_placeE - _ZN39_INTERNAL_a03ab48a_4_k_cu_7048fb15_54864cuda3std3__45__cpo6cbeginE)
_ZN39_INTERNAL_a03ab48a_4_k_cu_7048fb15_54864cuda3std3__45__cpo6cbeginE:
	.zero		1
	.type		_ZN39_INTERNAL_a03ab48a_4_k_cu_7048fb15_54864cuda3std3__48in_placeE,@object
	.size		_ZN39_INTERNAL_a03ab48a_4_k_cu_7048fb15_54864cuda3std3__48in_placeE,(_ZN39_INTERNAL_a03ab48a_4_k_cu_7048fb15_54864cuda3std6ranges3__45__cpo9iter_moveE - _ZN39_INTERNAL_a03ab48a_4_k_cu_7048fb15_54864cuda3std3__48in_placeE)
_ZN39_INTERNAL_a03ab48a_4_k_cu_7048fb15_54864cuda3std3__48in_placeE:
	.zero		1
	.type		_ZN39_INTERNAL_a03ab48a_4_k_cu_7048fb15_54864cuda3std6ranges3__45__cpo9iter_moveE,@object
	.size		_ZN39_INTERNAL_a03ab48a_4_k_cu_7048fb15_54864cuda3std6ranges3__45__cpo9iter_moveE,(_ZN39_INTERNAL_a03ab48a_4_k_cu_7048fb15_54864cuda3std3__45__cpo5beginE - _ZN39_INTERNAL_a03ab48a_4_k_cu_7048fb15_54864cuda3std6ranges3__45__cpo9iter_moveE)
_ZN39_INTERNAL_a03ab48a_4_k_cu_7048fb15_54864cuda3std6ranges3__45__cpo9iter_moveE:
	.zero		1
	.type		_ZN39_INTERNAL_a03ab48a_4_k_cu_7048fb15_54864cuda3std3__45__cpo5beginE,@object
	.size		_ZN39_INTERNAL_a03ab48a_4_k_cu_7048fb15_54864cuda3std3__45__cpo5beginE,(_ZN39_INTERNAL_a03ab48a_4_k_cu_7048fb15_54864cuda3std3__441_GLOBAL__N__a03ab48a_4_k_cu_7048fb15_54866ignoreE - _ZN39_INTERNAL_a03ab48a_4_k_cu_7048fb15_54864cuda3std3__45__cpo5beginE)
_ZN39_INTERNAL_a03ab48a_4_k_cu_7048fb15_54864cuda3std3__45__cpo5beginE:
	.zero		1
	.type		_ZN39_INTERNAL_a03ab48a_4_k_cu_7048fb15_54864cuda3std3__441_GLOBAL__N__a03ab48a_4_k_cu_7048fb15_54866ignoreE,@object
	.size		_ZN39_INTERNAL_a03ab48a_4_k_cu_7048fb15_54864cuda3std3__441_GLOBAL__N__a03ab48a_4_k_cu_7048fb15_54866ignoreE,(_ZN39_INTERNAL_a03ab48a_4_k_cu_7048fb15_54864cute7productE - _ZN39_INTERNAL_a03ab48a_4_k_cu_7048fb15_54864cuda3std3__441_GLOBAL__N__a03ab48a_4_k_cu_7048fb15_54866ignoreE)
_ZN39_INTERNAL_a03ab48a_4_k_cu_7048fb15_54864cuda3std3__441_GLOBAL__N__a03ab48a_4_k_cu_7048fb15_54866ignoreE:
	.zero		1
	.type		_ZN39_INTERNAL_a03ab48a_4_k_cu_7048fb15_54864cute7productE,@object
	.size		_ZN39_INTERNAL_a03ab48a_4_k_cu_7048fb15_54864cute7productE,(_ZN39_INTERNAL_a03ab48a_4_k_cu_7048fb15_54864cuda3std3__45__cpo3endE - _ZN39_INTERNAL_a03ab48a_4_k_cu_7048fb15_54864cute7productE)
_ZN39_INTERNAL_a03ab48a_4_k_cu_7048fb15_54864cute7productE:
	.zero		1
	.type		_ZN39_INTERNAL_a03ab48a_4_k_cu_7048fb15_54864cuda3std3__45__cpo3endE,@object
	.size		_ZN39_INTERNAL_a03ab48a_4_k_cu_7048fb15_54864cuda3std3__45__cpo3endE,(_ZN39_INTERNAL_a03ab48a_4_k_cu_7048fb15_54864cuda3std3__419piecewise_constructE - _ZN39_INTERNAL_a03ab48a_4_k_cu_7048fb15_54864cuda3std3__45__cpo3endE)
_ZN39_INTERNAL_a03ab48a_4_k_cu_7048fb15_54864cuda3std3__45__cpo3endE:
	.zero		1
	.type		_ZN39_INTERNAL_a03ab48a_4_k_cu_7048fb15_54864cuda3std3__419piecewise_constructE,@object
	.size		_ZN39_INTERNAL_a03ab48a_4_k_cu_7048fb15_54864cuda3std3__419piecewise_constructE,(_ZN39_INTERNAL_a03ab48a_4_k_cu_7048fb15_54864cuda3std3__45__cpo4cendE - _ZN39_INTERNAL_a03ab48a_4_k_cu_7048fb15_54864cuda3std3__419piecewise_constructE)
_ZN39_INTERNAL_a03ab48a_4_k_cu_7048fb15_54864cuda3std3__419piecewise_constructE:
	.zero		1
	.type		_ZN39_INTERNAL_a03ab48a_4_k_cu_7048fb15_54864cuda3std3__45__cpo4cendE,@object
	.size		_ZN39_INTERNAL_a03ab48a_4_k_cu_7048fb15_54864cuda3std3__45__cpo4cendE,(_ZN39_INTERNAL_a03ab48a_4_k_cu_7048fb15_54864cuda3std6ranges3__45__cpo4swapE - _ZN39_INTERNAL_a03ab48a_4_k_cu_7048fb15_54864cuda3std3__45__cpo4cendE)
_ZN39_INTERNAL_a03ab48a_4_k_cu_7048fb15_54864cuda3std3__45__cpo4cendE:
	.zero		1
	.type		_ZN39_INTERNAL_a03ab48a_4_k_cu_7048fb15_54864cuda3std6ranges3__45__cpo4swapE,@object
	.size		_ZN39_INTERNAL_a03ab48a_4_k_cu_7048fb15_54864cuda3std6ranges3__45__cpo4swapE,(.L_8 - _ZN39_INTERNAL_a03ab48a_4_k_cu_7048fb15_54864cuda3std6ranges3__45__cpo4swapE)
_ZN39_INTERNAL_a03ab48a_4_k_cu_7048fb15_54864cuda3std6ranges3__45__cpo4swapE:
	.zero		1
.L_8:


//--------------------- .nv.constant0._ZN7cutlass13device_kernelINS_4gemm6kernel13GemmUniversalIN4cute5tupleIJiiiiEEENS1_10collective13CollectiveMmaINS1_34MainloopSm90TmaGmmaWarpSpecializedILi9ENS5_IJNS4_1CILi1EEESB_SB_EEENS1_35KernelTmaWarpSpecializedCooperativeEEENS5_IJNSA_ILi128EEENSA_ILi256EEENSA_ILi64EEEEEEaNS5_IJlSB_lEEEaSJ_NS4_8TiledMMAINS4_8MMA_AtomIJNS4_4SM904GMMA27MMA_64x256x32_S32S8S8_SS_TNEEEENS4_6LayoutINS5_IJNSA_ILi2EEESB_SB_EEENS5_IJSB_NSA_ILi0EEEST_EEEEENS5_IJNS4_10UnderscoreESW_SW_EEEEENS4_13SM90_TMA_LOADENS4_14ComposedLayoutINS4_7SwizzleILi2ELi4ELi3EEENS4_18smem_ptr_flag_bitsILi8EEENSQ_INS5_IJNSA_ILi8EEESH_EEENS5_IJSH_SB_EEEEEEEvNS4_8identityESZ_S19_vS1A_EENS_8epilogue10collective6detail29Sm90TmaWarpSpecializedAdapterINS1D_15DefaultEpilogueIaSJ_SJ_NS1C_6thread17LinearCombinationIaLi1EiiLNS1H_9ScaleType4KindE0ELNS_15FloatRoundStyleE2EaEENS1_15EpilogueDefaultEEEEEvvEEEEvNT_6ParamsE --------------------------
	.section	.nv.constant0._ZN7cutlass13device_kernelINS_4gemm6kernel13GemmUniversalIN4cute5tupleIJiiiiEEENS1_10collective13CollectiveMmaINS1_34MainloopSm90TmaGmmaWarpSpecializedILi9ENS5_IJNS4_1CILi1EEESB_SB_EEENS1_35KernelTmaWarpSpecializedCooperativeEEENS5_IJNSA_ILi128EEENSA_ILi256EEENSA_ILi64EEEEEEaNS5_IJlSB_lEEEaSJ_NS4_8TiledMMAINS4_8MMA_AtomIJNS4_4SM904GMMA27MMA_64x256x32_S32S8S8_SS_TNEEEENS4_6LayoutINS5_IJNSA_ILi2EEESB_SB_EEENS5_IJSB_NSA_ILi0EEEST_EEEEENS5_IJNS4_10UnderscoreESW_SW_EEEEENS4_13SM90_TMA_LOADENS4_14ComposedLayoutINS4_7SwizzleILi2ELi4ELi3EEENS4_18smem_ptr_flag_bitsILi8EEENSQ_INS5_IJNSA_ILi8EEESH_EEENS5_IJSH_SB_EEEEEEEvNS4_8identityESZ_S19_vS1A_EENS_8epilogue10collective6detail29Sm90TmaWarpSpecializedAdapterINS1D_15DefaultEpilogueIaSJ_SJ_NS1C_6thread17LinearCombinationIaLi1EiiLNS1H_9ScaleType4KindE0ELNS_15FloatRoundStyleE2EaEENS1_15EpilogueDefaultEEEEEvvEEEEvNT_6ParamsE,"a",@progbits
	.sectionflags	@""
	.align	4
.nv.constant0._ZN7cutlass13device_kernelINS_4gemm6kernel13GemmUniversalIN4cute5tupleIJiiiiEEENS1_10collective13CollectiveMmaINS1_34MainloopSm90TmaGmmaWarpSpecializedILi9ENS5_IJNS4_1CILi1EEESB_SB_EEENS1_35KernelTmaWarpSpecializedCooperativeEEENS5_IJNSA_ILi128EEENSA_ILi256EEENSA_ILi64EEEEEEaNS5_IJlSB_lEEEaSJ_NS4_8TiledMMAINS4_8MMA_AtomIJNS4_4SM904GMMA27MMA_64x256x32_S32S8S8_SS_TNEEEENS4_6LayoutINS5_IJNSA_ILi2EEESB_SB_EEENS5_IJSB_NSA_ILi0EEEST_EEEEENS5_IJNS4_10UnderscoreESW_SW_EEEEENS4_13SM90_TMA_LOADENS4_14ComposedLayoutINS4_7SwizzleILi2ELi4ELi3EEENS4_18smem_ptr_flag_bitsILi8EEENSQ_INS5_IJNSA_ILi8EEESH_EEENS5_IJSH_SB_EEEEEEEvNS4_8identityESZ_S19_vS1A_EENS_8epilogue10collective6detail29Sm90TmaWarpSpecializedAdapterINS1D_15DefaultEpilogueIaSJ_SJ_NS1C_6thread17LinearCombinationIaLi1EiiLNS1H_9ScaleType4KindE0ELNS_15FloatRoundStyleE2EaEENS1_15EpilogueDefaultEEEEEvvEEEEvNT_6ParamsE:
	.zero		1664


//--------------------- SYMBOLS --------------------------

	.type		.nv.reservedSmem.offset0,@object
	.size		.nv.reservedSmem.offset0,0x4
	.type		__assertfail,@function
